//
// Generated by NVIDIA NVVM Compiler
//
// Compiler Build ID: CL-36424714
// Cuda compilation tools, release 13.0, V13.0.88
// Based on NVVM 20.0.0
//

.version 9.0
.target sm_100
.address_size 64

	// .globl	_Z14cudaMatrixMultPfS_S_i

.visible .entry _Z14cudaMatrixMultPfS_S_i(
	.param .u64 .ptr .align 1 _Z14cudaMatrixMultPfS_S_i_param_0,
	.param .u64 .ptr .align 1 _Z14cudaMatrixMultPfS_S_i_param_1,
	.param .u64 .ptr .align 1 _Z14cudaMatrixMultPfS_S_i_param_2,
	.param .u32 _Z14cudaMatrixMultPfS_S_i_param_3
)
{
	.reg .pred 	%p<10>;
	.reg .b32 	%r<41>;
	.reg .b32 	%f<67>;
	.reg .b64 	%rd<66>;

	ld.param.u64 	%rd15, [_Z14cudaMatrixMultPfS_S_i_param_0];
	ld.param.u64 	%rd16, [_Z14cudaMatrixMultPfS_S_i_param_1];
	ld.param.u64 	%rd14, [_Z14cudaMatrixMultPfS_S_i_param_2];
	ld.param.u32 	%r17, [_Z14cudaMatrixMultPfS_S_i_param_3];
	cvta.to.global.u64 	%rd1, %rd16;
	cvta.to.global.u64 	%rd2, %rd15;
	mov.u32 	%r18, %ctaid.x;
	mov.u32 	%r19, %ntid.x;
	mov.u32 	%r20, %tid.x;
	mad.lo.s32 	%r1, %r18, %r19, %r20;
	mov.u32 	%r21, %ctaid.y;
	mov.u32 	%r22, %ntid.y;
	mov.u32 	%r23, %tid.y;
	mad.lo.s32 	%r2, %r21, %r22, %r23;
	max.s32 	%r24, %r2, %r1;
	setp.ge.s32 	%p1, %r24, %r17;
	@%p1 bra 	$L__BB0_13;
	cvta.to.global.u64 	%rd17, %rd14;
	mul.lo.s32 	%r3, %r17, %r2;
	add.s32 	%r26, %r3, %r1;
	mul.wide.s32 	%rd18, %r26, 4;
	add.s64 	%rd3, %rd17, %rd18;
	mov.b32 	%r39, 0;
	st.global.u32 	[%rd3], %r39;
	and.b32  	%r4, %r17, 7;
	setp.lt.u32 	%p2, %r17, 8;
	mov.f32 	%f66, 0f00000000;
	@%p2 bra 	$L__BB0_4;
	and.b32  	%r27, %r17, 2147483640;
	neg.s32 	%r37, %r27;
	mul.wide.s32 	%rd19, %r17, 4;
	add.s64 	%rd4, %rd1, %rd19;
	mul.wide.s32 	%rd20, %r17, 8;
	add.s64 	%rd5, %rd1, %rd20;
	mul.wide.s32 	%rd21, %r17, 12;
	add.s64 	%rd6, %rd1, %rd21;
	mul.wide.s32 	%rd22, %r17, 16;
	add.s64 	%rd7, %rd1, %rd22;
	mul.wide.s32 	%rd23, %r17, 20;
	add.s64 	%rd8, %rd1, %rd23;
	mul.wide.s32 	%rd24, %r17, 24;
	add.s64 	%rd9, %rd1, %rd24;
	mul.wide.s32 	%rd25, %r17, 28;
	add.s64 	%rd10, %rd1, %rd25;
	mul.wide.u32 	%rd26, %r3, 4;
	add.s64 	%rd27, %rd26, %rd2;
	add.s64 	%rd65, %rd27, 16;
	mov.f32 	%f66, 0f00000000;
	mov.u32 	%r36, %r1;
$L__BB0_3:
	.pragma "nounroll";
	and.b32  	%r39, %r17, 2147483640;
	mul.wide.s32 	%rd28, %r36, 4;
	add.s64 	%rd29, %rd4, %rd28;
	add.s64 	%rd30, %rd5, %rd28;
	add.s64 	%rd31, %rd6, %rd28;
	add.s64 	%rd32, %rd7, %rd28;
	add.s64 	%rd33, %rd8, %rd28;
	add.s64 	%rd34, %rd9, %rd28;
	add.s64 	%rd35, %rd10, %rd28;
	add.s64 	%rd36, %rd1, %rd28;
	ld.global.f32 	%f16, [%rd65+-16];
	ld.global.f32 	%f17, [%rd36];
	fma.rn.f32 	%f18, %f16, %f17, %f66;
	ld.global.f32 	%f19, [%rd65+-12];
	ld.global.f32 	%f20, [%rd29];
	fma.rn.f32 	%f21, %f19, %f20, %f18;
	ld.global.f32 	%f22, [%rd65+-8];
	ld.global.f32 	%f23, [%rd30];
	fma.rn.f32 	%f24, %f22, %f23, %f21;
	ld.global.f32 	%f25, [%rd65+-4];
	ld.global.f32 	%f26, [%rd31];
	fma.rn.f32 	%f27, %f25, %f26, %f24;
	ld.global.f32 	%f28, [%rd65];
	ld.global.f32 	%f29, [%rd32];
	fma.rn.f32 	%f30, %f28, %f29, %f27;
	ld.global.f32 	%f31, [%rd65+4];
	ld.global.f32 	%f32, [%rd33];
	fma.rn.f32 	%f33, %f31, %f32, %f30;
	ld.global.f32 	%f34, [%rd65+8];
	ld.global.f32 	%f35, [%rd34];
	fma.rn.f32 	%f36, %f34, %f35, %f33;
	ld.global.f32 	%f37, [%rd65+12];
	ld.global.f32 	%f38, [%rd35];
	fma.rn.f32 	%f66, %f37, %f38, %f36;
	add.s32 	%r37, %r37, 8;
	shl.b32 	%r28, %r17, 3;
	add.s32 	%r36, %r36, %r28;
	add.s64 	%rd65, %rd65, 32;
	setp.ne.s32 	%p3, %r37, 0;
	@%p3 bra 	$L__BB0_3;
$L__BB0_4:
	setp.eq.s32 	%p4, %r4, 0;
	@%p4 bra 	$L__BB0_12;
	and.b32  	%r12, %r17, 3;
	setp.lt.u32 	%p5, %r4, 4;
	@%p5 bra 	$L__BB0_7;
	add.s32 	%r29, %r39, %r3;
	mul.wide.u32 	%rd37, %r29, 4;
	add.s64 	%rd38, %rd2, %rd37;
	ld.global.f32 	%f40, [%rd38];
	mad.lo.s32 	%r30, %r39, %r17, %r1;
	mul.wide.s32 	%rd39, %r30, 4;
	add.s64 	%rd40, %rd1, %rd39;
	ld.global.f32 	%f41, [%rd40];
	fma.rn.f32 	%f42, %f40, %f41, %f66;
	cvt.u64.u32 	%rd41, %r3;
	cvt.u64.u32 	%rd42, %r39;
	add.s64 	%rd43, %rd42, %rd41;
	shl.b64 	%rd44, %rd43, 2;
	add.s64 	%rd45, %rd2, %rd44;
	ld.global.f32 	%f43, [%rd45+4];
	mul.wide.s32 	%rd46, %r17, 4;
	add.s64 	%rd47, %rd40, %rd46;
	ld.global.f32 	%f44, [%rd47];
	fma.rn.f32 	%f45, %f43, %f44, %f42;
	ld.global.f32 	%f46, [%rd45+8];
	add.s64 	%rd48, %rd47, %rd46;
	ld.global.f32 	%f47, [%rd48];
	fma.rn.f32 	%f48, %f46, %f47, %f45;
	ld.global.f32 	%f49, [%rd45+12];
	add.s64 	%rd49, %rd48, %rd46;
	ld.global.f32 	%f50, [%rd49];
	fma.rn.f32 	%f66, %f49, %f50, %f48;
	add.s32 	%r39, %r39, 4;
$L__BB0_7:
	setp.eq.s32 	%p6, %r12, 0;
	@%p6 bra 	$L__BB0_12;
	setp.eq.s32 	%p7, %r12, 1;
	@%p7 bra 	$L__BB0_10;
	add.s32 	%r31, %r39, %r3;
	mul.wide.u32 	%rd50, %r31, 4;
	add.s64 	%rd51, %rd2, %rd50;
	ld.global.f32 	%f52, [%rd51];
	mad.lo.s32 	%r32, %r39, %r17, %r1;
	mul.wide.s32 	%rd52, %r32, 4;
	add.s64 	%rd53, %rd1, %rd52;
	ld.global.f32 	%f53, [%rd53];
	fma.rn.f32 	%f54, %f52, %f53, %f66;
	cvt.u64.u32 	%rd54, %r3;
	cvt.u64.u32 	%rd55, %r39;
	add.s64 	%rd56, %rd55, %rd54;
	shl.b64 	%rd57, %rd56, 2;
	add.s64 	%rd58, %rd2, %rd57;
	ld.global.f32 	%f55, [%rd58+4];
	mul.wide.s32 	%rd59, %r17, 4;
	add.s64 	%rd60, %rd53, %rd59;
	ld.global.f32 	%f56, [%rd60];
	fma.rn.f32 	%f66, %f55, %f56, %f54;
	add.s32 	%r39, %r39, 2;
$L__BB0_10:
	and.b32  	%r33, %r17, 1;
	setp.eq.b32 	%p8, %r33, 1;
	not.pred 	%p9, %p8;
	@%p9 bra 	$L__BB0_12;
	add.s32 	%r34, %r39, %r3;
	mul.wide.u32 	%rd61, %r34, 4;
	add.s64 	%rd62, %rd2, %rd61;
	ld.global.f32 	%f57, [%rd62];
	mad.lo.s32 	%r35, %r39, %r17, %r1;
	mul.wide.s32 	%rd63, %r35, 4;
	add.s64 	%rd64, %rd1, %rd63;
	ld.global.f32 	%f58, [%rd64];
	fma.rn.f32 	%f66, %f57, %f58, %f66;
$L__BB0_12:
	st.global.f32 	[%rd3], %f66;
$L__BB0_13:
	ret;

}
	// .globl	_Z13cudaMatrixAddPfS_S_ii
.visible .entry _Z13cudaMatrixAddPfS_S_ii(
	.param .u64 .ptr .align 1 _Z13cudaMatrixAddPfS_S_ii_param_0,
	.param .u64 .ptr .align 1 _Z13cudaMatrixAddPfS_S_ii_param_1,
	.param .u64 .ptr .align 1 _Z13cudaMatrixAddPfS_S_ii_param_2,
	.param .u32 _Z13cudaMatrixAddPfS_S_ii_param_3,
	.param .u32 _Z13cudaMatrixAddPfS_S_ii_param_4
)
{
	.reg .pred 	%p<4>;
	.reg .b32 	%r<14>;
	.reg .b32 	%f<4>;
	.reg .b64 	%rd<11>;

	ld.param.u64 	%rd1, [_Z13cudaMatrixAddPfS_S_ii_param_0];
	ld.param.u64 	%rd2, [_Z13cudaMatrixAddPfS_S_ii_param_1];
	ld.param.u64 	%rd3, [_Z13cudaMatrixAddPfS_S_ii_param_2];
	ld.param.u32 	%r4, [_Z13cudaMatrixAddPfS_S_ii_param_3];
	ld.param.u32 	%r5, [_Z13cudaMatrixAddPfS_S_ii_param_4];
	mov.u32 	%r6, %ctaid.x;
	mov.u32 	%r7, %ntid.x;
	mov.u32 	%r8, %tid.x;
	mad.lo.s32 	%r1, %r6, %r7, %r8;
	mov.u32 	%r9, %ctaid.y;
	mov.u32 	%r10, %ntid.y;
	mov.u32 	%r11, %tid.y;
	mad.lo.s32 	%r12, %r9, %r10, %r11;
	setp.ge.s32 	%p1, %r1, %r4;
	setp.ge.s32 	%p2, %r12, %r5;
	or.pred  	%p3, %p1, %p2;
	@%p3 bra 	$L__BB1_2;
	cvta.to.global.u64 	%rd4, %rd1;
	cvta.to.global.u64 	%rd5, %rd2;
	cvta.to.global.u64 	%rd6, %rd3;
	mad.lo.s32 	%r13, %r5, %r1, %r12;
	mul.wide.s32 	%rd7, %r13, 4;
	add.s64 	%rd8, %rd4, %rd7;
	ld.global.f32 	%f1, [%rd8];
	add.s64 	%rd9, %rd5, %rd7;
	ld.global.f32 	%f2, [%rd9];
	add.f32 	%f3, %f1, %f2;
	add.s64 	%rd10, %rd6, %rd7;
	st.global.f32 	[%rd10], %f3;
$L__BB1_2:
	ret;

}
	// .globl	_Z18cudaMatrixConvolvePfS_S_iii
.visible .entry _Z18cudaMatrixConvolvePfS_S_iii(
	.param .u64 .ptr .align 1 _Z18cudaMatrixConvolvePfS_S_iii_param_0,
	.param .u64 .ptr .align 1 _Z18cudaMatrixConvolvePfS_S_iii_param_1,
	.param .u64 .ptr .align 1 _Z18cudaMatrixConvolvePfS_S_iii_param_2,
	.param .u32 _Z18cudaMatrixConvolvePfS_S_iii_param_3,
	.param .u32 _Z18cudaMatrixConvolvePfS_S_iii_param_4,
	.param .u32 _Z18cudaMatrixConvolvePfS_S_iii_param_5
)
{
	.reg .pred 	%p<17>;
	.reg .b32 	%r<65>;
	.reg .b32 	%f<118>;
	.reg .b64 	%rd<39>;

	ld.param.u64 	%rd8, [_Z18cudaMatrixConvolvePfS_S_iii_param_0];
	ld.param.u64 	%rd9, [_Z18cudaMatrixConvolvePfS_S_iii_param_1];
	ld.param.u64 	%rd10, [_Z18cudaMatrixConvolvePfS_S_iii_param_2];
	ld.param.u32 	%r28, [_Z18cudaMatrixConvolvePfS_S_iii_param_3];
	ld.param.u32 	%r29, [_Z18cudaMatrixConvolvePfS_S_iii_param_4];
	ld.param.u32 	%r30, [_Z18cudaMatrixConvolvePfS_S_iii_param_5];
	cvta.to.global.u64 	%rd1, %rd8;
	cvta.to.global.u64 	%rd2, %rd9;
	mov.u32 	%r31, %ctaid.x;
	mov.u32 	%r32, %ntid.x;
	mov.u32 	%r33, %tid.x;
	mad.lo.s32 	%r1, %r31, %r32, %r33;
	mov.u32 	%r34, %ctaid.y;
	mov.u32 	%r35, %ntid.y;
	mov.u32 	%r36, %tid.y;
	mad.lo.s32 	%r2, %r34, %r35, %r36;
	mov.u32 	%r37, %ctaid.z;
	mov.u32 	%r38, %ntid.z;
	mov.u32 	%r39, %tid.z;
	mad.lo.s32 	%r3, %r37, %r38, %r39;
	setp.ge.s32 	%p1, %r2, %r28;
	setp.ge.s32 	%p2, %r1, %r29;
	or.pred  	%p3, %p1, %p2;
	setp.ge.s32 	%p4, %r3, %r30;
	or.pred  	%p5, %p3, %p4;
	@%p5 bra 	$L__BB2_19;
	cvta.to.global.u64 	%rd11, %rd10;
	mad.lo.s32 	%r41, %r28, %r3, %r2;
	mad.lo.s32 	%r42, %r41, %r29, %r1;
	mul.wide.s32 	%rd12, %r42, 4;
	add.s64 	%rd3, %rd11, %rd12;
	mov.b32 	%r57, 0;
	st.global.u32 	[%rd3], %r57;
	and.b32  	%r4, %r30, 15;
	and.b32  	%r5, %r30, 7;
	and.b32  	%r6, %r30, 2147483632;
	and.b32  	%r7, %r30, 3;
	add.s64 	%rd4, %rd2, 32;
	add.s64 	%rd5, %rd1, 32;
	mov.f32 	%f117, 0f00000000;
$L__BB2_2:
	mul.lo.s32 	%r9, %r57, %r30;
	add.s32 	%r44, %r57, %r2;
	mad.lo.s32 	%r10, %r44, %r29, %r1;
	mov.b32 	%r58, 0;
$L__BB2_3:
	setp.lt.u32 	%p6, %r30, 16;
	add.s32 	%r46, %r58, %r9;
	mul.lo.s32 	%r12, %r46, %r30;
	add.s32 	%r47, %r10, %r58;
	mul.lo.s32 	%r13, %r47, %r29;
	mov.b32 	%r63, 0;
	@%p6 bra 	$L__BB2_6;
	and.b32  	%r48, %r30, 2147483632;
	neg.s32 	%r61, %r48;
	mov.u32 	%r59, %r13;
	mov.u32 	%r60, %r12;
$L__BB2_5:
	.pragma "nounroll";
	mul.wide.s32 	%rd13, %r60, 4;
	add.s64 	%rd14, %rd4, %rd13;
	mul.wide.s32 	%rd15, %r59, 4;
	add.s64 	%rd16, %rd5, %rd15;
	ld.global.f32 	%f19, [%rd14+-32];
	ld.global.f32 	%f20, [%rd16+-32];
	fma.rn.f32 	%f21, %f19, %f20, %f117;
	ld.global.f32 	%f22, [%rd14+-28];
	ld.global.f32 	%f23, [%rd16+-28];
	fma.rn.f32 	%f24, %f22, %f23, %f21;
	ld.global.f32 	%f25, [%rd14+-24];
	ld.global.f32 	%f26, [%rd16+-24];
	fma.rn.f32 	%f27, %f25, %f26, %f24;
	ld.global.f32 	%f28, [%rd14+-20];
	ld.global.f32 	%f29, [%rd16+-20];
	fma.rn.f32 	%f30, %f28, %f29, %f27;
	ld.global.f32 	%f31, [%rd14+-16];
	ld.global.f32 	%f32, [%rd16+-16];
	fma.rn.f32 	%f33, %f31, %f32, %f30;
	ld.global.f32 	%f34, [%rd14+-12];
	ld.global.f32 	%f35, [%rd16+-12];
	fma.rn.f32 	%f36, %f34, %f35, %f33;
	ld.global.f32 	%f37, [%rd14+-8];
	ld.global.f32 	%f38, [%rd16+-8];
	fma.rn.f32 	%f39, %f37, %f38, %f36;
	ld.global.f32 	%f40, [%rd14+-4];
	ld.global.f32 	%f41, [%rd16+-4];
	fma.rn.f32 	%f42, %f40, %f41, %f39;
	ld.global.f32 	%f43, [%rd14];
	ld.global.f32 	%f44, [%rd16];
	fma.rn.f32 	%f45, %f43, %f44, %f42;
	ld.global.f32 	%f46, [%rd14+4];
	ld.global.f32 	%f47, [%rd16+4];
	fma.rn.f32 	%f48, %f46, %f47, %f45;
	ld.global.f32 	%f49, [%rd14+8];
	ld.global.f32 	%f50, [%rd16+8];
	fma.rn.f32 	%f51, %f49, %f50, %f48;
	ld.global.f32 	%f52, [%rd14+12];
	ld.global.f32 	%f53, [%rd16+12];
	fma.rn.f32 	%f54, %f52, %f53, %f51;
	ld.global.f32 	%f55, [%rd14+16];
	ld.global.f32 	%f56, [%rd16+16];
	fma.rn.f32 	%f57, %f55, %f56, %f54;
	ld.global.f32 	%f58, [%rd14+20];
	ld.global.f32 	%f59, [%rd16+20];
	fma.rn.f32 	%f60, %f58, %f59, %f57;
	ld.global.f32 	%f61, [%rd14+24];
	ld.global.f32 	%f62, [%rd16+24];
	fma.rn.f32 	%f63, %f61, %f62, %f60;
	ld.global.f32 	%f64, [%rd14+28];
	ld.global.f32 	%f65, [%rd16+28];
	fma.rn.f32 	%f117, %f64, %f65, %f63;
	add.s32 	%r61, %r61, 16;
	add.s32 	%r60, %r60, 16;
	add.s32 	%r59, %r59, 16;
	setp.ne.s32 	%p7, %r61, 0;
	mov.u32 	%r63, %r6;
	@%p7 bra 	$L__BB2_5;
$L__BB2_6:
	setp.eq.s32 	%p8, %r4, 0;
	@%p8 bra 	$L__BB2_16;
	add.s32 	%r49, %r4, -1;
	setp.lt.u32 	%p9, %r49, 7;
	@%p9 bra 	$L__BB2_9;
	ld.param.u64 	%rd36, [_Z18cudaMatrixConvolvePfS_S_iii_param_1];
	ld.param.u64 	%rd33, [_Z18cudaMatrixConvolvePfS_S_iii_param_0];
	add.s32 	%r50, %r63, %r12;
	cvta.to.global.u64 	%rd17, %rd36;
	mul.wide.s32 	%rd18, %r50, 4;
	add.s64 	%rd19, %rd17, %rd18;
	ld.global.f32 	%f67, [%rd19];
	add.s32 	%r51, %r63, %r13;
	cvta.to.global.u64 	%rd20, %rd33;
	mul.wide.s32 	%rd21, %r51, 4;
	add.s64 	%rd22, %rd20, %rd21;
	ld.global.f32 	%f68, [%rd22];
	fma.rn.f32 	%f69, %f67, %f68, %f117;
	ld.global.f32 	%f70, [%rd19+4];
	ld.global.f32 	%f71, [%rd22+4];
	fma.rn.f32 	%f72, %f70, %f71, %f69;
	ld.global.f32 	%f73, [%rd19+8];
	ld.global.f32 	%f74, [%rd22+8];
	fma.rn.f32 	%f75, %f73, %f74, %f72;
	ld.global.f32 	%f76, [%rd19+12];
	ld.global.f32 	%f77, [%rd22+12];
	fma.rn.f32 	%f78, %f76, %f77, %f75;
	ld.global.f32 	%f79, [%rd19+16];
	ld.global.f32 	%f80, [%rd22+16];
	fma.rn.f32 	%f81, %f79, %f80, %f78;
	ld.global.f32 	%f82, [%rd19+20];
	ld.global.f32 	%f83, [%rd22+20];
	fma.rn.f32 	%f84, %f82, %f83, %f81;
	ld.global.f32 	%f85, [%rd19+24];
	ld.global.f32 	%f86, [%rd22+24];
	fma.rn.f32 	%f87, %f85, %f86, %f84;
	ld.global.f32 	%f88, [%rd19+28];
	ld.global.f32 	%f89, [%rd22+28];
	fma.rn.f32 	%f117, %f88, %f89, %f87;
	add.s32 	%r63, %r63, 8;
$L__BB2_9:
	setp.eq.s32 	%p10, %r5, 0;
	@%p10 bra 	$L__BB2_16;
	add.s32 	%r52, %r5, -1;
	setp.lt.u32 	%p11, %r52, 3;
	@%p11 bra 	$L__BB2_12;
	ld.param.u64 	%rd37, [_Z18cudaMatrixConvolvePfS_S_iii_param_1];
	ld.param.u64 	%rd34, [_Z18cudaMatrixConvolvePfS_S_iii_param_0];
	add.s32 	%r53, %r63, %r12;
	cvta.to.global.u64 	%rd23, %rd37;
	mul.wide.s32 	%rd24, %r53, 4;
	add.s64 	%rd25, %rd23, %rd24;
	ld.global.f32 	%f91, [%rd25];
	add.s32 	%r54, %r63, %r13;
	cvta.to.global.u64 	%rd26, %rd34;
	mul.wide.s32 	%rd27, %r54, 4;
	add.s64 	%rd28, %rd26, %rd27;
	ld.global.f32 	%f92, [%rd28];
	fma.rn.f32 	%f93, %f91, %f92, %f117;
	ld.global.f32 	%f94, [%rd25+4];
	ld.global.f32 	%f95, [%rd28+4];
	fma.rn.f32 	%f96, %f94, %f95, %f93;
	ld.global.f32 	%f97, [%rd25+8];
	ld.global.f32 	%f98, [%rd28+8];
	fma.rn.f32 	%f99, %f97, %f98, %f96;
	ld.global.f32 	%f100, [%rd25+12];
	ld.global.f32 	%f101, [%rd28+12];
	fma.rn.f32 	%f117, %f100, %f101, %f99;
	add.s32 	%r63, %r63, 4;
$L__BB2_12:
	setp.eq.s32 	%p12, %r7, 0;
	@%p12 bra 	$L__BB2_16;
	ld.param.u64 	%rd38, [_Z18cudaMatrixConvolvePfS_S_iii_param_1];
	ld.param.u64 	%rd35, [_Z18cudaMatrixConvolvePfS_S_iii_param_0];
	setp.eq.s32 	%p13, %r7, 1;
	add.s32 	%r55, %r63, %r12;
	cvta.to.global.u64 	%rd29, %rd38;
	mul.wide.s32 	%rd30, %r55, 4;
	add.s64 	%rd6, %rd29, %rd30;
	ld.global.f32 	%f102, [%rd6];
	add.s32 	%r56, %r63, %r13;
	cvta.to.global.u64 	%rd31, %rd35;
	mul.wide.s32 	%rd32, %r56, 4;
	add.s64 	%rd7, %rd31, %rd32;
	ld.global.f32 	%f103, [%rd7];
	fma.rn.f32 	%f117, %f102, %f103, %f117;
	@%p13 bra 	$L__BB2_16;
	setp.eq.s32 	%p14, %r7, 2;
	ld.global.f32 	%f104, [%rd6+4];
	ld.global.f32 	%f105, [%rd7+4];
	fma.rn.f32 	%f117, %f104, %f105, %f117;
	@%p14 bra 	$L__BB2_16;
	ld.global.f32 	%f106, [%rd6+8];
	ld.global.f32 	%f107, [%rd7+8];
	fma.rn.f32 	%f117, %f106, %f107, %f117;
$L__BB2_16:
	add.s32 	%r58, %r58, 1;
	setp.ne.s32 	%p15, %r58, %r30;
	@%p15 bra 	$L__BB2_3;
	add.s32 	%r57, %r57, 1;
	setp.ne.s32 	%p16, %r57, %r30;
	@%p16 bra 	$L__BB2_2;
	st.global.f32 	[%rd3], %f117;
$L__BB2_19:
	ret;

}


// ===== COMPILED SASS (sm_100) =====

	.target	sm_100

	.elftype	@"ET_EXEC"


//--------------------- .note.nv.tkinfo           --------------------------
	.section	.note.nv.tkinfo,"",@"SHT_NOTE"
	.sectionflags	@"SHF_NOTE_NV_TKINFO"
	.tkinfo
        /*0018*/ 	.word	0x00000002
        /*0030*/ 	.string	""
        /*0030*/ 	.string	"ptxas"
        /*0030*/ 	.string	"Cuda compilation tools, release 13.0, V13.0.88"
        /*0030*/ 	.string	"Build cuda_13.0.r13.0/compiler.36424714_0"
        /*0030*/ 	.string	"-arch sm_100 -m 64 "



//--------------------- .note.nv.cuinfo           --------------------------
	.section	.note.nv.cuinfo,"",@"SHT_NOTE"
	.sectionflags	@"SHF_NOTE_NV_CUINFO"
        /*0018*/ 	.short	0x0002
        /*001a*/ 	.short	0x0064
        /*001c*/ 	.short	0x0082
	.zero		2


//--------------------- .nv.info                  --------------------------
	.section	.nv.info,"",@"SHT_CUDA_INFO"
	.align	4


	//----- nvinfo : EIATTR_REGCOUNT
	.align		4
        /*0000*/ 	.byte	0x04, 0x2f
        /*0002*/ 	.short	(.L_1 - .L_0)
	.align		4
.L_0:
        /*0004*/ 	.word	index@(_Z14cudaMatrixMultPfS_S_i)
        /*0008*/ 	.word	0x00000020


	//----- nvinfo : EIATTR_FRAME_SIZE
	.align		4
.L_1:
        /*000c*/ 	.byte	0x04, 0x11
        /*000e*/ 	.short	(.L_3 - .L_2)
	.align		4
.L_2:
        /*0010*/ 	.word	index@(_Z14cudaMatrixMultPfS_S_i)
        /*0014*/ 	.word	0x00000000


	//----- nvinfo : EIATTR_REGCOUNT
	.align		4
.L_3:
        /*0018*/ 	.byte	0x04, 0x2f
        /*001a*/ 	.short	(.L_5 - .L_4)
	.align		4
.L_4:
        /*001c*/ 	.word	index@(_Z13cudaMatrixAddPfS_S_ii)
        /*0020*/ 	.word	0x0000000c


	//----- nvinfo : EIATTR_FRAME_SIZE
	.align		4
.L_5:
        /*0024*/ 	.byte	0x04, 0x11
        /*0026*/ 	.short	(.L_7 - .L_6)
	.align		4
.L_6:
        /*0028*/ 	.word	index@(_Z13cudaMatrixAddPfS_S_ii)
        /*002c*/ 	.word	0x00000000


	//----- nvinfo : EIATTR_REGCOUNT
	.align		4
.L_7:
        /*0030*/ 	.byte	0x04, 0x2f
        /*0032*/ 	.short	(.L_9 - .L_8)
	.align		4
.L_8:
        /*0034*/ 	.word	index@(_Z18cudaMatrixConvolvePfS_S_iii)
        /*0038*/ 	.word	0x00000020


	//----- nvinfo : EIATTR_FRAME_SIZE
	.align		4
.L_9:
        /*003c*/ 	.byte	0x04, 0x11
        /*003e*/ 	.short	(.L_11 - .L_10)
	.align		4
.L_10:
        /*0040*/ 	.word	index@(_Z18cudaMatrixConvolvePfS_S_iii)
        /*0044*/ 	.word	0x00000000


	//----- nvinfo : EIATTR_MIN_STACK_SIZE
	.align		4
.L_11:
        /*0048*/ 	.byte	0x04, 0x12
        /*004a*/ 	.short	(.L_13 - .L_12)
	.align		4
.L_12:
        /*004c*/ 	.word	index@(_Z18cudaMatrixConvolvePfS_S_iii)
        /*0050*/ 	.word	0x00000000


	//----- nvinfo : EIATTR_MIN_STACK_SIZE
	.align		4
.L_13:
        /*0054*/ 	.byte	0x04, 0x12
        /*0056*/ 	.short	(.L_15 - .L_14)
	.align		4
.L_14:
        /*0058*/ 	.word	index@(_Z13cudaMatrixAddPfS_S_ii)
        /*005c*/ 	.word	0x00000000


	//----- nvinfo : EIATTR_MIN_STACK_SIZE
	.align		4
.L_15:
        /*0060*/ 	.byte	0x04, 0x12
        /*0062*/ 	.short	(.L_17 - .L_16)
	.align		4
.L_16:
        /*0064*/ 	.word	index@(_Z14cudaMatrixMultPfS_S_i)
        /*0068*/ 	.word	0x00000000
.L_17:


//--------------------- .nv.compat                --------------------------
	.section	.nv.compat,"",@"SHT_CUDA_COMPAT_INFO"
	.align	4
        /*0000*/ 	.byte	0x02, 0x09, 0x00, 0x00, 0x02, 0x02, 0x01, 0x00, 0x02, 0x05, 0x05, 0x00, 0x03, 0x07, 0x01, 0x01
        /*0010*/ 	.byte	0x02, 0x03, 0x00, 0x00, 0x02, 0x06, 0x01, 0x00, 0x04, 0x0b, 0x08, 0x00, 0x09, 0x00, 0x00, 0x00
        /*0020*/ 	.byte	0x00, 0x00, 0x00, 0x00


//--------------------- .nv.info._Z18cudaMatrixConvolvePfS_S_iii --------------------------
	.section	.nv.info._Z18cudaMatrixConvolvePfS_S_iii,"",@"SHT_CUDA_INFO"
	.sectionflags	@""
	.align	4


	//----- nvinfo : EIATTR_CUDA_API_VERSION
	.align		4
        /*0000*/ 	.byte	0x04, 0x37
        /*0002*/ 	.short	(.L_19 - .L_18)
.L_18:
        /*0004*/ 	.word	0x00000082


	//----- nvinfo : EIATTR_KPARAM_INFO
	.align		4
.L_19:
        /*0008*/ 	.byte	0x04, 0x17
        /*000a*/ 	.short	(.L_21 - .L_20)
.L_20:
        /*000c*/ 	.word	0x00000000
        /*0010*/ 	.short	0x0005
        /*0012*/ 	.short	0x0020
        /*0014*/ 	.byte	0x00, 0xf0, 0x11, 0x00


	//----- nvinfo : EIATTR_KPARAM_INFO
	.align		4
.L_21:
        /*0018*/ 	.byte	0x04, 0x17
        /*001a*/ 	.short	(.L_23 - .L_22)
.L_22:
        /*001c*/ 	.word	0x00000000
        /*0020*/ 	.short	0x0004
        /*0022*/ 	.short	0x001c
        /*0024*/ 	.byte	0x00, 0xf0, 0x11, 0x00


	//----- nvinfo : EIATTR_KPARAM_INFO
	.align		4
.L_23:
        /*0028*/ 	.byte	0x04, 0x17
        /*002a*/ 	.short	(.L_25 - .L_24)
.L_24:
        /*002c*/ 	.word	0x00000000
        /*0030*/ 	.short	0x0003
        /*0032*/ 	.short	0x0018
        /*0034*/ 	.byte	0x00, 0xf0, 0x11, 0x00


	//----- nvinfo : EIATTR_KPARAM_INFO
	.align		4
.L_25:
        /*0038*/ 	.byte	0x04, 0x17
        /*003a*/ 	.short	(.L_27 - .L_26)
.L_26:
        /*003c*/ 	.word	0x00000000
        /*0040*/ 	.short	0x0002
        /*0042*/ 	.short	0x0010
        /*0044*/ 	.byte	0x00, 0xf5, 0x21, 0x00


	//----- nvinfo : EIATTR_KPARAM_INFO
	.align		4
.L_27:
        /*0048*/ 	.byte	0x04, 0x17
        /*004a*/ 	.short	(.L_29 - .L_28)
.L_28:
        /*004c*/ 	.word	0x00000000
        /*0050*/ 	.short	0x0001
        /*0052*/ 	.short	0x0008
        /*0054*/ 	.byte	0x00, 0xf5, 0x21, 0x00


	//----- nvinfo : EIATTR_KPARAM_INFO
	.align		4
.L_29:
        /*0058*/ 	.byte	0x04, 0x17
        /*005a*/ 	.short	(.L_31 - .L_30)
.L_30:
        /*005c*/ 	.word	0x00000000
        /*0060*/ 	.short	0x0000
        /*0062*/ 	.short	0x0000
        /*0064*/ 	.byte	0x00, 0xf5, 0x21, 0x00


	//----- nvinfo : EIATTR_SPARSE_MMA_MASK
	.align		4
.L_31:
        /*0068*/ 	.byte	0x03, 0x50
        /*006a*/ 	.short	0x0000


	//----- nvinfo : EIATTR_MAXREG_COUNT
	.align		4
        /*006c*/ 	.byte	0x03, 0x1b
        /*006e*/ 	.short	0x00ff


	//----- nvinfo : EIATTR_MERCURY_ISA_VERSION
	.align		4
        /*0070*/ 	.byte	0x03, 0x5f
        /*0072*/ 	.short	0x0101


	//----- nvinfo : EIATTR_VRC_CTA_INIT_COUNT
	.align		4
        /*0074*/ 	.byte	0x02, 0x4a
	.zero		1
	.zero		1


	//----- nvinfo : EIATTR_EXIT_INSTR_OFFSETS
	.align		4
        /*0078*/ 	.byte	0x04, 0x1c
        /*007a*/ 	.short	(.L_33 - .L_32)


	//   ....[0]....
.L_32:
        /*007c*/ 	.word	0x00000120


	//   ....[1]....
        /*0080*/ 	.word	0x00000c90


	//----- nvinfo : EIATTR_CBANK_PARAM_SIZE
	.align		4
.L_33:
        /*0084*/ 	.byte	0x03, 0x19
        /*0086*/ 	.short	0x0024


	//----- nvinfo : EIATTR_PARAM_CBANK
	.align		4
        /*0088*/ 	.byte	0x04, 0x0a
        /*008a*/ 	.short	(.L_35 - .L_34)
	.align		4
.L_34:
        /*008c*/ 	.word	index@(.nv.constant0._Z18cudaMatrixConvolvePfS_S_iii)
        /*0090*/ 	.short	0x0380
        /*0092*/ 	.short	0x0024


	//----- nvinfo : EIATTR_SW_WAR
	.align		4
.L_35:
        /*0094*/ 	.byte	0x04, 0x36
        /*0096*/ 	.short	(.L_37 - .L_36)
.L_36:
        /*0098*/ 	.word	0x00000008
.L_37:


//--------------------- .nv.info._Z13cudaMatrixAddPfS_S_ii --------------------------
	.section	.nv.info._Z13cudaMatrixAddPfS_S_ii,"",@"SHT_CUDA_INFO"
	.sectionflags	@""
	.align	4


	//----- nvinfo : EIATTR_CUDA_API_VERSION
	.align		4
        /*0000*/ 	.byte	0x04, 0x37
        /*0002*/ 	.short	(.L_39 - .L_38)
.L_38:
        /*0004*/ 	.word	0x00000082


	//----- nvinfo : EIATTR_KPARAM_INFO
	.align		4
.L_39:
        /*0008*/ 	.byte	0x04, 0x17
        /*000a*/ 	.short	(.L_41 - .L_40)
.L_40:
        /*000c*/ 	.word	0x00000000
        /*0010*/ 	.short	0x0004
        /*0012*/ 	.short	0x001c
        /*0014*/ 	.byte	0x00, 0xf0, 0x11, 0x00


	//----- nvinfo : EIATTR_KPARAM_INFO
	.align		4
.L_41:
        /*0018*/ 	.byte	0x04, 0x17
        /*001a*/ 	.short	(.L_43 - .L_42)
.L_42:
        /*001c*/ 	.word	0x00000000
        /*0020*/ 	.short	0x0003
        /*0022*/ 	.short	0x0018
        /*0024*/ 	.byte	0x00, 0xf0, 0x11, 0x00


	//----- nvinfo : EIATTR_KPARAM_INFO
	.align		4
.L_43:
        /*0028*/ 	.byte	0x04, 0x17
        /*002a*/ 	.short	(.L_45 - .L_44)
.L_44:
        /*002c*/ 	.word	0x00000000
        /*0030*/ 	.short	0x0002
        /*0032*/ 	.short	0x0010
        /*0034*/ 	.byte	0x00, 0xf5, 0x21, 0x00


	//----- nvinfo : EIATTR_KPARAM_INFO
	.align		4
.L_45:
        /*0038*/ 	.byte	0x04, 0x17
        /*003a*/ 	.short	(.L_47 - .L_46)
.L_46:
        /*003c*/ 	.word	0x00000000
        /*0040*/ 	.short	0x0001
        /*0042*/ 	.short	0x0008
        /*0044*/ 	.byte	0x00, 0xf5, 0x21, 0x00


	//----- nvinfo : EIATTR_KPARAM_INFO
	.align		4
.L_47:
        /*0048*/ 	.byte	0x04, 0x17
        /*004a*/ 	.short	(.L_49 - .L_48)
.L_48:
        /*004c*/ 	.word	0x00000000
        /*0050*/ 	.short	0x0000
        /*0052*/ 	.short	0x0000
        /*0054*/ 	.byte	0x00, 0xf5, 0x21, 0x00


	//----- nvinfo : EIATTR_SPARSE_MMA_MASK
	.align		4
.L_49:
        /*0058*/ 	.byte	0x03, 0x50
        /*005a*/ 	.short	0x0000


	//----- nvinfo : EIATTR_MAXREG_COUNT
	.align		4
        /*005c*/ 	.byte	0x03, 0x1b
        /*005e*/ 	.short	0x00ff


	//----- nvinfo : EIATTR_MERCURY_ISA_VERSION
	.align		4
        /*0060*/ 	.byte	0x03, 0x5f
        /*0062*/ 	.short	0x0101


	//----- nvinfo : EIATTR_VRC_CTA_INIT_COUNT
	.align		4
        /*0064*/ 	.byte	0x02, 0x4a
	.zero		1
	.zero		1


	//----- nvinfo : EIATTR_EXIT_INSTR_OFFSETS
	.align		4
        /*0068*/ 	.byte	0x04, 0x1c
        /*006a*/ 	.short	(.L_51 - .L_50)


	//   ....[0]....
.L_50:
        /*006c*/ 	.word	0x000000c0


	//   ....[1]....
        /*0070*/ 	.word	0x00000190


	//----- nvinfo : EIATTR_CBANK_PARAM_SIZE
	.align		4
.L_51:
        /*0074*/ 	.byte	0x03, 0x19
        /*0076*/ 	.short	0x0020


	//----- nvinfo : EIATTR_PARAM_CBANK
	.align		4
        /*0078*/ 	.byte	0x04, 0x0a
        /*007a*/ 	.short	(.L_53 - .L_52)
	.align		4
.L_52:
        /*007c*/ 	.word	index@(.nv.constant0._Z13cudaMatrixAddPfS_S_ii)
        /*0080*/ 	.short	0x0380
        /*0082*/ 	.short	0x0020


	//----- nvinfo : EIATTR_SW_WAR
	.align		4
.L_53:
        /*0084*/ 	.byte	0x04, 0x36
        /*0086*/ 	.short	(.L_55 - .L_54)
.L_54:
        /*0088*/ 	.word	0x00000008
.L_55:


//--------------------- .nv.info._Z14cudaMatrixMultPfS_S_i --------------------------
	.section	.nv.info._Z14cudaMatrixMultPfS_S_i,"",@"SHT_CUDA_INFO"
	.sectionflags	@""
	.align	4


	//----- nvinfo : EIATTR_CUDA_API_VERSION
	.align		4
        /*0000*/ 	.byte	0x04, 0x37
        /*0002*/ 	.short	(.L_57 - .L_56)
.L_56:
        /*0004*/ 	.word	0x00000082


	//----- nvinfo : EIATTR_KPARAM_INFO
	.align		4
.L_57:
        /*0008*/ 	.byte	0x04, 0x17
        /*000a*/ 	.short	(.L_59 - .L_58)
.L_58:
        /*000c*/ 	.word	0x00000000
        /*0010*/ 	.short	0x0003
        /*0012*/ 	.short	0x0018
        /*0014*/ 	.byte	0x00, 0xf0, 0x11, 0x00


	//----- nvinfo : EIATTR_KPARAM_INFO
	.align		4
.L_59:
        /*0018*/ 	.byte	0x04, 0x17
        /*001a*/ 	.short	(.L_61 - .L_60)
.L_60:
        /*001c*/ 	.word	0x00000000
        /*0020*/ 	.short	0x0002
        /*0022*/ 	.short	0x0010
        /*0024*/ 	.byte	0x00, 0xf5, 0x21, 0x00


	//----- nvinfo : EIATTR_KPARAM_INFO
	.align		4
.L_61:
        /*0028*/ 	.byte	0x04, 0x17
        /*002a*/ 	.short	(.L_63 - .L_62)
.L_62:
        /*002c*/ 	.word	0x00000000
        /*0030*/ 	.short	0x0001
        /*0032*/ 	.short	0x0008
        /*0034*/ 	.byte	0x00, 0xf5, 0x21, 0x00


	//----- nvinfo : EIATTR_KPARAM_INFO
	.align		4
.L_63:
        /*0038*/ 	.byte	0x04, 0x17
        /*003a*/ 	.short	(.L_65 - .L_64)
.L_64:
        /*003c*/ 	.word	0x00000000
        /*0040*/ 	.short	0x0000
        /*0042*/ 	.short	0x0000
        /*0044*/ 	.byte	0x00, 0xf5, 0x21, 0x00


	//----- nvinfo : EIATTR_SPARSE_MMA_MASK
	.align		4
.L_65:
        /*0048*/ 	.byte	0x03, 0x50
        /*004a*/ 	.short	0x0000


	//----- nvinfo : EIATTR_MAXREG_COUNT
	.align		4
        /*004c*/ 	.byte	0x03, 0x1b
        /*004e*/ 	.short	0x00ff


	//----- nvinfo : EIATTR_MERCURY_ISA_VERSION
	.align		4
        /*0050*/ 	.byte	0x03, 0x5f
        /*0052*/ 	.short	0x0101


	//----- nvinfo : EIATTR_VRC_CTA_INIT_COUNT
	.align		4
        /*0054*/ 	.byte	0x02, 0x4a
	.zero		1
	.zero		1


	//----- nvinfo : EIATTR_EXIT_INSTR_OFFSETS
	.align		4
        /*0058*/ 	.byte	0x04, 0x1c
        /*005a*/ 	.short	(.L_67 - .L_66)


	//   ....[0]....
.L_66:
        /*005c*/ 	.word	0x000000c0


	//   ....[1]....
        /*0060*/ 	.word	0x00000ae0


	//----- nvinfo : EIATTR_CBANK_PARAM_SIZE
	.align		4
.L_67:
        /*0064*/ 	.byte	0x03, 0x19
        /*0066*/ 	.short	0x001c


	//----- nvinfo : EIATTR_PARAM_CBANK
	.align		4
        /*0068*/ 	.byte	0x04, 0x0a
        /*006a*/ 	.short	(.L_69 - .L_68)
	.align		4
.L_68:
        /*006c*/ 	.word	index@(.nv.constant0._Z14cudaMatrixMultPfS_S_i)
        /*0070*/ 	.short	0x0380
        /*0072*/ 	.short	0x001c


	//----- nvinfo : EIATTR_SW_WAR
	.align		4
.L_69:
        /*0074*/ 	.byte	0x04, 0x36
        /*0076*/ 	.short	(.L_71 - .L_70)
.L_70:
        /*0078*/ 	.word	0x00000008
.L_71:


//--------------------- .nv.callgraph             --------------------------
	.section	.nv.callgraph,"",@"SHT_CUDA_CALLGRAPH"
	.align	4
	.sectionentsize	8
	.align		4
        /*0000*/ 	.word	0x00000000
	.align		4
        /*0004*/ 	.word	0xffffffff
	.align		4
        /*0008*/ 	.word	0x00000000
	.align		4
        /*000c*/ 	.word	0xfffffffe
	.align		4
        /*0010*/ 	.word	0x00000000
	.align		4
        /*0014*/ 	.word	0xfffffffd
	.align		4
        /*0018*/ 	.word	0x00000000
	.align		4
        /*001c*/ 	.word	0xfffffffc


//--------------------- .text._Z18cudaMatrixConvolvePfS_S_iii --------------------------
	.section	.text._Z18cudaMatrixConvolvePfS_S_iii,"ax",@progbits
	.align	128
        .global         _Z18cudaMatrixConvolvePfS_S_iii
        .type           _Z18cudaMatrixConvolvePfS_S_iii,@function
        .size           _Z18cudaMatrixConvolvePfS_S_iii,(.L_x_14 - _Z18cudaMatrixConvolvePfS_S_iii)
        .other          _Z18cudaMatrixConvolvePfS_S_iii,@"STO_CUDA_ENTRY STV_DEFAULT"
_Z18cudaMatrixConvolvePfS_S_iii:
.text._Z18cudaMatrixConvolvePfS_S_iii:
[----:B------:R-:W-:Y:S01]  /*0000*/  LDC R1, c[0x0][0x37c] ;  /* 0x0000df00ff017b82 */ /* 0x000fe20000000800 */
[----:B------:R-:W0:Y:S07]  /*0010*/  S2R R3, SR_TID.X ;  /* 0x0000000000037919 */ /* 0x000e2e0000002100 */
[----:B------:R-:W0:Y:S01]  /*0020*/  S2UR UR4, SR_CTAID.X ;  /* 0x00000000000479c3 */ /* 0x000e220000002500 */
[----:B------:R-:W1:Y:S01]  /*0030*/  LDCU.64 UR8, c[0x0][0x398] ;  /* 0x00007300ff0877ac */ /* 0x000e620008000a00 */
[----:B------:R-:W2:Y:S01]  /*0040*/  S2R R5, SR_TID.Y ;  /* 0x0000000000057919 */ /* 0x000ea20000002200 */
[----:B------:R-:W3:Y:S05]  /*0050*/  S2R R7, SR_TID.Z ;  /* 0x0000000000077919 */ /* 0x000eea0000002300 */
[----:B------:R-:W0:Y:S08]  /*0060*/  LDC R0, c[0x0][0x360] ;  /* 0x0000d800ff007b82 */ /* 0x000e300000000800 */
[----:B------:R-:W2:Y:S08]  /*0070*/  S2UR UR5, SR_CTAID.Y ;  /* 0x00000000000579c3 */ /* 0x000eb00000002600 */
[----:B------:R-:W2:Y:S08]  /*0080*/  LDC R8, c[0x0][0x364] ;  /* 0x0000d900ff087b82 */ /* 0x000eb00000000800 */
[----:B------:R-:W3:Y:S01]  /*0090*/  S2UR UR6, SR_CTAID.Z ;  /* 0x00000000000679c3 */ /* 0x000ee20000002700 */
[----:B0-----:R-:W-:-:S05]  /*00a0*/  IMAD R0, R0, UR4, R3 ;  /* 0x0000000400007c24 */ /* 0x001fca000f8e0203 */
[----:B-1----:R-:W-:Y:S02]  /*00b0*/  ISETP.GE.AND P0, PT, R0, UR9, PT ;  /* 0x0000000900007c0c */ /* 0x002fe4000bf06270 */
[----:B------:R-:W3:Y:S08]  /*00c0*/  LDC R2, c[0x0][0x368] ;  /* 0x0000da00ff027b82 */ /* 0x000ef00000000800 */
[----:B------:R-:W0:Y:S01]  /*00d0*/  LDC R4, c[0x0][0x3a0] ;  /* 0x0000e800ff047b82 */ /* 0x000e220000000800 */
[----:B--2---:R-:W-:-:S05]  /*00e0*/  IMAD R8, R8, UR5, R5 ;  /* 0x0000000508087c24 */ /* 0x004fca000f8e0205 */
[----:B------:R-:W-:Y:S01]  /*00f0*/  ISETP.GE.OR P0, PT, R8, UR8, P0 ;  /* 0x0000000808007c0c */ /* 0x000fe20008706670 */
[----:B---3--:R-:W-:-:S05]  /*0100*/  IMAD R5, R2, UR6, R7 ;  /* 0x0000000602057c24 */ /* 0x008fca000f8e0207 */
[----:B0-----:R-:W-:-:S13]  /*0110*/  ISETP.GE.OR P0, PT, R5, R4, P0 ;  /* 0x000000040500720c */ /* 0x001fda0000706670 */
[----:B------:R-:W-:Y:S05]  /*0120*/  @P0 EXIT ;  /* 0x000000000000094d */ /* 0x000fea0003800000 */
[----:B------:R-:W0:Y:S01]  /*0130*/  LDC.64 R2, c[0x0][0x390] ;  /* 0x0000e400ff027b82 */ /* 0x000e220000000a00 */
[----:B------:R-:W1:Y:S01]  /*0140*/  LDCU.64 UR16, c[0x0][0x358] ;  /* 0x00006b00ff1077ac */ /* 0x000e620008000a00 */
[----:B------:R-:W-:Y:S02]  /*0150*/  IMAD R5, R5, UR8, R8 ;  /* 0x0000000805057c24 */ /* 0x000fe4000f8e0208 */
[----:B------:R-:W-:Y:S01]  /*0160*/  HFMA2 R17, -RZ, RZ, 0, 0 ;  /* 0x00000000ff117431 */ /* 0x000fe200000001ff */
[C---:B------:R-:W-:Y:S01]  /*0170*/  LOP3.LUT R9, R4.reuse, 0xf, RZ, 0xc0, !PT ;  /* 0x0000000f04097812 */ /* 0x040fe200078ec0ff */
[----:B------:R-:W2:Y:S01]  /*0180*/  LDCU.128 UR12, c[0x0][0x380] ;  /* 0x00007000ff0c77ac */ /* 0x000ea20008000c00 */
[----:B------:R-:W-:Y:S01]  /*0190*/  IMAD R5, R5, UR9, R0 ;  /* 0x0000000905057c24 */ /* 0x000fe2000f8e0200 */
[C---:B------:R-:W-:Y:S02]  /*01a0*/  LOP3.LUT R10, R4.reuse, 0x7, RZ, 0xc0, !PT ;  /* 0x00000007040a7812 */ /* 0x040fe400078ec0ff */
[----:B------:R-:W-:Y:S01]  /*01b0*/  LOP3.LUT R11, R4, 0x3, RZ, 0xc0, !PT ;  /* 0x00000003040b7812 */ /* 0x000fe200078ec0ff */
[----:B------:R-:W-:Y:S01]  /*01c0*/  UMOV UR4, URZ ;  /* 0x000000ff00047c82 */ /* 0x000fe20008000000 */
[----:B--2---:R-:W-:Y:S01]  /*01d0*/  UIADD3 UR9, UP0, UPT, UR14, 0x20, URZ ;  /* 0x000000200e097890 */ /* 0x004fe2000ff1e0ff */
[----:B0-----:R-:W-:Y:S01]  /*01e0*/  IMAD.WIDE R2, R5, 0x4, R2 ;  /* 0x0000000405027825 */ /* 0x001fe200078e0202 */
[----:B------:R-:W-:-:S02]  /*01f0*/  UIADD3 UR7, UP1, UPT, UR12, 0x20, URZ ;  /* 0x000000200c077890 */ /* 0x000fc4000ff3e0ff */
[----:B------:R-:W-:Y:S02]  /*0200*/  UIADD3.X UR10, UPT, UPT, URZ, UR15, URZ, UP0, !UPT ;  /* 0x0000000fff0a7290 */ /* 0x000fe400087fe4ff */
[----:B-1----:R0:W-:Y:S01]  /*0210*/  STG.E desc[UR16][R2.64], RZ ;  /* 0x000000ff02007986 */ /* 0x0021e2000c101910 */
[----:B------:R-:W-:-:S12]  /*0220*/  UIADD3.X UR8, UPT, UPT, URZ, UR13, URZ, UP1, !UPT ;  /* 0x0000000dff087290 */ /* 0x000fd80008ffe4ff */
.L_x_6:
[----:B------:R-:W1:Y:S01]  /*0230*/  LDCU UR5, c[0x0][0x39c] ;  /* 0x00007380ff0577ac */ /* 0x000e620008000800 */
[----:B------:R-:W-:Y:S01]  /*0240*/  IADD3 R5, PT, PT, R8, UR4, RZ ;  /* 0x0000000408057c10 */ /* 0x000fe2000fffe0ff */
[----:B------:R-:W2:Y:S01]  /*0250*/  LDCU UR6, c[0x0][0x3a0] ;  /* 0x00007400ff0677ac */ /* 0x000ea20008000800 */
[----:B------:R-:W-:Y:S01]  /*0260*/  UMOV UR11, UR4 ;  /* 0x00000004000b7c82 */ /* 0x000fe20008000000 */
[----:B------:R-:W-:Y:S02]  /*0270*/  UIADD3 UR4, UPT, UPT, UR4, 0x1, URZ ;  /* 0x0000000104047890 */ /* 0x000fe4000fffe0ff */
[----:B-1----:R-:W-:Y:S01]  /*0280*/  IMAD R12, R5, UR5, R0 ;  /* 0x00000005050c7c24 */ /* 0x002fe2000f8e0200 */
[----:B------:R-:W-:Y:S01]  /*0290*/  UMOV UR5, URZ ;  /* 0x000000ff00057c82 */ /* 0x000fe20008000000 */
[----:B--2---:R-:W-:-:S11]  /*02a0*/  UISETP.NE.AND UP0, UPT, UR4, UR6, UPT ;  /* 0x000000060400728c */ /* 0x004fd6000bf05270 */
.L_x_5:
[----:B------:R-:W1:Y:S01]  /*02b0*/  LDCU UR13, c[0x0][0x3a0] ;  /* 0x00007400ff0d77ac */ /* 0x000e620008000800 */
[----:B------:R-:W-:Y:S01]  /*02c0*/  IADD3 R13, PT, PT, R12, UR5, RZ ;  /* 0x000000050c0d7c10 */ /* 0x000fe2000fffe0ff */
[----:B------:R-:W-:Y:S01]  /*02d0*/  HFMA2 R14, -RZ, RZ, 0, 0 ;  /* 0x00000000ff0e7431 */ /* 0x000fe200000001ff */
[----:B------:R-:W2:Y:S01]  /*02e0*/  LDCU UR14, c[0x0][0x39c] ;  /* 0x00007380ff0e77ac */ /* 0x000ea20008000800 */
[----:B-1----:R-:W-:Y:S02]  /*02f0*/  UISETP.GE.U32.AND UP2, UPT, UR13, 0x10, UPT ;  /* 0x000000100d00788c */ /* 0x002fe4000bf46070 */
[----:B------:R-:W-:Y:S02]  /*0300*/  UIMAD UR6, UR11, UR13, UR5 ;  /* 0x0000000d0b0672a4 */ /* 0x000fe4000f8e0205 */
[----:B------:R-:W-:Y:S01]  /*0310*/  UIADD3 UR5, UPT, UPT, UR5, 0x1, URZ ;  /* 0x0000000105057890 */ /* 0x000fe2000fffe0ff */
[----:B--2---:R-:W-:Y:S01]  /*0320*/  IMAD R13, R13, UR14, RZ ;  /* 0x0000000e0d0d7c24 */ /* 0x004fe2000f8e02ff */
[----:B------:R-:W-:-:S02]  /*0330*/  UIMAD UR12, UR6, UR13, URZ ;  /* 0x0000000d060c72a4 */ /* 0x000fc4000f8e02ff */
[----:B------:R-:W-:Y:S01]  /*0340*/  UISETP.NE.AND UP1, UPT, UR5, UR13, UPT ;  /* 0x0000000d0500728c */ /* 0x000fe2000bf25270 */
[----:B------:R-:W-:Y:S10]  /*0350*/  BRA.U !UP2, `(.L_x_0) ;  /* 0x000000050a007547 */ /* 0x000ff4000b800000 */
[----:B------:R-:W-:Y:S01]  /*0360*/  ULOP3.LUT UR6, UR13, 0x7ffffff0, URZ, 0xc0, !UPT ;  /* 0x7ffffff00d067892 */ /* 0x000fe2000f8ec0ff */
[----:B------:R-:W-:Y:S02]  /*0370*/  MOV R14, R13 ;  /* 0x0000000d000e7202 */ /* 0x000fe40000000f00 */
[----:B------:R-:W-:Y:S01]  /*0380*/  MOV R15, UR12 ;  /* 0x0000000c000f7c02 */ /* 0x000fe20008000f00 */
[----:B------:R-:W-:-:S12]  /*0390*/  UIADD3 UR13, UPT, UPT, -UR6, URZ, URZ ;  /* 0x000000ff060d7290 */ /* 0x000fd8000fffe1ff */
.L_x_1:
[----:B------:R-:W-:Y:S02]  /*03a0*/  MOV R6, UR9 ;  /* 0x0000000900067c02 */ /* 0x000fe40008000f00 */
[----:B------:R-:W-:Y:S02]  /*03b0*/  MOV R7, UR10 ;  /* 0x0000000a00077c02 */ /* 0x000fe40008000f00 */
[----:B------:R-:W-:Y:S02]  /*03c0*/  MOV R4, UR7 ;  /* 0x0000000700047c02 */ /* 0x000fe40008000f00 */
[----:B------:R-:W-:Y:S01]  /*03d0*/  MOV R5, UR8 ;  /* 0x0000000800057c02 */ /* 0x000fe20008000f00 */
[----:B------:R-:W-:-:S04]  /*03e0*/  IMAD.WIDE R6, R15, 0x4, R6 ;  /* 0x000000040f067825 */ /* 0x000fc800078e0206 */
[----:B------:R-:W-:Y:S01]  /*03f0*/  IMAD.WIDE R4, R14, 0x4, R4 ;  /* 0x000000040e047825 */ /* 0x000fe200078e0204 */
[----:B------:R-:W2:Y:S04]  /*0400*/  LDG.E R16, desc[UR16][R6.64+-0x20] ;  /* 0xffffe01006107981 */ /* 0x000ea8000c1e1900 */
[----:B------:R-:W2:Y:S04]  /*0410*/  LDG.E R24, desc[UR16][R4.64+-0x20] ;  /* 0xffffe01004187981 */ /* 0x000ea8000c1e1900 */
[----:B------:R-:W3:Y:S04]  /*0420*/  LDG.E R25, desc[UR16][R6.64+-0x1c] ;  /* 0xffffe41006197981 */ /* 0x000ee8000c1e1900 */
[----:B------:R-:W3:Y:S04]  /*0430*/  LDG.E R26, desc[UR16][R4.64+-0x1c] ;  /* 0xffffe410041a7981 */ /* 0x000ee8000c1e1900 */
[----:B------:R-:W4:Y:S04]  /*0440*/  LDG.E R23, desc[UR16][R6.64+-0x18] ;  /* 0xffffe81006177981 */ /* 0x000f28000c1e1900 */
[----:B------:R-:W4:Y:S04]  /*0450*/  LDG.E R22, desc[UR16][R4.64+-0x18] ;  /* 0xffffe81004167981 */ /* 0x000f28000c1e1900 */
[----:B------:R-:W5:Y:S04]  /*0460*/  LDG.E R20, desc[UR16][R6.64+-0x14] ;  /* 0xffffec1006147981 */ /* 0x000f68000c1e1900 */
[----:B------:R-:W5:Y:S04]  /*0470*/  LDG.E R21, desc[UR16][R4.64+-0x14] ;  /* 0xffffec1004157981 */ /* 0x000f68000c1e1900 */
[----:B------:R-:W5:Y:S04]  /*0480*/  LDG.E R18, desc[UR16][R6.64+-0x10] ;  /* 0xfffff01006127981 */ /* 0x000f68000c1e1900 */
[----:B------:R-:W5:Y:S01]  /*0490*/  LDG.E R19, desc[UR16][R4.64+-0x10] ;  /* 0xfffff01004137981 */ /* 0x000f62000c1e1900 */
[----:B--2---:R-:W-:-:S03]  /*04a0*/  FFMA R16, R16, R24, R17 ;  /* 0x0000001810107223 */ /* 0x004fc60000000011 */
[----:B------:R-:W2:Y:S04]  /*04b0*/  LDG.E R17, desc[UR16][R4.64+-0xc] ;  /* 0xfffff41004117981 */ /* 0x000ea8000c1e1900 */
[----:B------:R-:W2:Y:S01]  /*04c0*/  LDG.E R24, desc[UR16][R6.64] ;  /* 0x0000001006187981 */ /* 0x000ea2000c1e1900 */
[----:B---3--:R-:W-:-:S03]  /*04d0*/  FFMA R26, R25, R26, R16 ;  /* 0x0000001a191a7223 */ /* 0x008fc60000000010 */
[----:B------:R-:W2:Y:S01]  /*04e0*/  LDG.E R16, desc[UR16][R6.64+-0xc] ;  /* 0xfffff41006107981 */ /* 0x000ea2000c1e1900 */
[----:B----4-:R-:W-:-:S03]  /*04f0*/  FFMA R25, R23, R22, R26 ;  /* 0x0000001617197223 */ /* 0x010fc6000000001a */
[----:B------:R-:W3:Y:S04]  /*0500*/  LDG.E R22, desc[UR16][R6.64+-0x8] ;  /* 0xfffff81006167981 */ /* 0x000ee8000c1e1900 */
[----:B------:R-:W3:Y:S01]  /*0510*/  LDG.E R23, desc[UR16][R4.64+-0x8] ;  /* 0xfffff81004177981 */ /* 0x000ee2000c1e1900 */
[----:B-----5:R-:W-:-:S03]  /*0520*/  FFMA R25, R20, R21, R25 ;  /* 0x0000001514197223 */ /* 0x020fc60000000019 */
[----:B------:R-:W4:Y:S04]  /*0530*/  LDG.E R20, desc[UR16][R6.64+-0x4] ;  /* 0xfffffc1006147981 */ /* 0x000f28000c1e1900 */
[----:B------:R-:W4:Y:S01]  /*0540*/  LDG.E R21, desc[UR16][R4.64+-0x4] ;  /* 0xfffffc1004157981 */ /* 0x000f22000c1e1900 */
[----:B------:R-:W-:-:S03]  /*0550*/  FFMA R27, R18, R19, R25 ;  /* 0x00000013121b7223 */ /* 0x000fc60000000019 */
        /* <DEDUP_REMOVED lines=8> */
[----:B------:R-:W2:Y:S04]  /*05e0*/  LDG.E R17, desc[UR16][R6.64+0x8] ;  /* 0x0000081006117981 */ /* 0x000ea8000c1e1900 */
[----:B------:R-:W3:Y:S01]  /*05f0*/  LDG.E R22, desc[UR16][R6.64+0x10] ;  /* 0x0000101006167981 */ /* 0x000ee2000c1e1900 */
[----:B----4-:R-:W-:-:S03]  /*0600*/  FFMA R23, R20, R21, R23 ;  /* 0x0000001514177223 */ /* 0x010fc60000000017 */
[----:B------:R-:W4:Y:S01]  /*0610*/  LDG.E R20, desc[UR16][R6.64+0xc] ;  /* 0x00000c1006147981 */ /* 0x000f22000c1e1900 */
[----:B-----5:R-:W-:-:S03]  /*0620*/  FFMA R25, R24, R25, R23 ;  /* 0x0000001918197223 */ /* 0x020fc60000000017 */
[----:B------:R-:W4:Y:S04]  /*0630*/  LDG.E R21, desc[UR16][R4.64+0xc] ;  /* 0x00000c1004157981 */ /* 0x000f28000c1e1900 */
[----:B------:R-:W3:Y:S01]  /*0640*/  LDG.E R23, desc[UR16][R4.64+0x10] ;  /* 0x0000101004177981 */ /* 0x000ee2000c1e1900 */
[----:B------:R-:W-:-:S03]  /*0650*/  FFMA R28, R18, R19, R25 ;  /* 0x00000013121c7223 */ /* 0x000fc60000000019 */
[----:B------:R-:W5:Y:S04]  /*0660*/  LDG.E R24, desc[UR16][R6.64+0x14] ;  /* 0x0000141006187981 */ /* 0x000f68000c1e1900 */
[----:B------:R-:W5:Y:S04]  /*0670*/  LDG.E R25, desc[UR16][R4.64+0x14] ;  /* 0x0000141004197981 */ /* 0x000f68000c1e1900 */
[----:B------:R-:W5:Y:S04]  /*0680*/  LDG.E R18, desc[UR16][R6.64+0x18] ;  /* 0x0000181006127981 */ /* 0x000f68000c1e1900 */
[----:B------:R-:W5:Y:S01]  /*0690*/  LDG.E R19, desc[UR16][R4.64+0x18] ;  /* 0x0000181004137981 */ /* 0x000f62000c1e1900 */
[----:B------:R-:W-:-:S04]  /*06a0*/  UIADD3 UR13, UPT, UPT, UR13, 0x10, URZ ;  /* 0x000000100d0d7890 */ /* 0x000fc8000fffe0ff */
[----:B------:R-:W-:Y:S01]  /*06b0*/  UISETP.NE.AND UP2, UPT, UR13, URZ, UPT ;  /* 0x000000ff0d00728c */ /* 0x000fe2000bf45270 */
[----:B------:R-:W-:Y:S02]  /*06c0*/  IADD3 R15, PT, PT, R15, 0x10, RZ ;  /* 0x000000100f0f7810 */ /* 0x000fe40007ffe0ff */
[----:B------:R-:W-:Y:S01]  /*06d0*/  IADD3 R14, PT, PT, R14, 0x10, RZ ;  /* 0x000000100e0e7810 */ /* 0x000fe20007ffe0ff */
[----:B--2---:R-:W-:-:S04]  /*06e0*/  FFMA R17, R17, R16, R28 ;  /* 0x0000001011117223 */ /* 0x004fc8000000001c */
[----:B----4-:R-:W-:-:S04]  /*06f0*/  FFMA R17, R20, R21, R17 ;  /* 0x0000001514117223 */ /* 0x010fc80000000011 */
[----:B---3--:R-:W-:-:S04]  /*0700*/  FFMA R17, R22, R23, R17 ;  /* 0x0000001716117223 */ /* 0x008fc80000000011 */
[----:B-----5:R-:W-:-:S04]  /*0710*/  FFMA R17, R24, R25, R17 ;  /* 0x0000001918117223 */ /* 0x020fc80000000011 */
[----:B------:R-:W-:-:S04]  /*0720*/  FFMA R17, R18, R19, R17 ;  /* 0x0000001312117223 */ /* 0x000fc80000000011 */
[----:B------:R-:W-:Y:S01]  /*0730*/  FFMA R17, R26, R27, R17 ;  /* 0x0000001b1a117223 */ /* 0x000fe20000000011 */
[----:B------:R-:W-:Y:S06]  /*0740*/  BRA.U UP2, `(.L_x_1) ;  /* 0xfffffffd02147547 */ /* 0x000fec000b83ffff */
[----:B------:R-:W-:-:S07]  /*0750*/  MOV R14, UR6 ;  /* 0x00000006000e7c02 */ /* 0x000fce0008000f00 */
.L_x_0:
[----:B------:R-:W-:-:S13]  /*0760*/  ISETP.NE.AND P0, PT, R9, RZ, PT ;  /* 0x000000ff0900720c */ /* 0x000fda0003f05270 */
[----:B------:R-:W-:Y:S05]  /*0770*/  @!P0 BRA `(.L_x_2) ;  /* 0x0000000400388947 */ /* 0x000fea0003800000 */
[----:B------:R-:W-:Y:S02]  /*0780*/  IADD3 R4, PT, PT, R9, -0x1, RZ ;  /* 0xffffffff09047810 */ /* 0x000fe40007ffe0ff */
[----:B------:R-:W-:Y:S02]  /*0790*/  ISETP.NE.AND P1, PT, R10, RZ, PT ;  /* 0x000000ff0a00720c */ /* 0x000fe40003f25270 */
[----:B------:R-:W-:-:S13]  /*07a0*/  ISETP.GE.U32.AND P0, PT, R4, 0x7, PT ;  /* 0x000000070400780c */ /* 0x000fda0003f06070 */
[----:B------:R-:W-:Y:S05]  /*07b0*/  @!P0 BRA `(.L_x_3) ;  /* 0x00000000007c8947 */ /* 0x000fea0003800000 */
[----:B------:R-:W1:Y:S01]  /*07c0*/  LDC.64 R4, c[0x0][0x388] ;  /* 0x0000e200ff047b82 */ /* 0x000e620000000a00 */
[----:B------:R-:W-:Y:S02]  /*07d0*/  IADD3 R15, PT, PT, R14, UR12, RZ ;  /* 0x0000000c0e0f7c10 */ /* 0x000fe4000fffe0ff */
[----:B------:R-:W-:-:S05]  /*07e0*/  IADD3 R19, PT, PT, R13, R14, RZ ;  /* 0x0000000e0d137210 */ /* 0x000fca0007ffe0ff */
[----:B------:R-:W2:Y:S01]  /*07f0*/  LDC.64 R6, c[0x0][0x380] ;  /* 0x0000e000ff067b82 */ /* 0x000ea20000000a00 */
[----:B-1----:R-:W-:-:S05]  /*0800*/  IMAD.WIDE R4, R15, 0x4, R4 ;  /* 0x000000040f047825 */ /* 0x002fca00078e0204 */
[----:B------:R-:W3:Y:S01]  /*0810*/  LDG.E R22, desc[UR16][R4.64] ;  /* 0x0000001004167981 */ /* 0x000ee2000c1e1900 */
[----:B--2---:R-:W-:-:S03]  /*0820*/  IMAD.WIDE R6, R19, 0x4, R6 ;  /* 0x0000000413067825 */ /* 0x004fc600078e0206 */
[----:B------:R-:W2:Y:S04]  /*0830*/  LDG.E R15, desc[UR16][R4.64+0x4] ;  /* 0x00000410040f7981 */ /* 0x000ea8000c1e1900 */
[----:B------:R-:W3:Y:S04]  /*0840*/  LDG.E R23, desc[UR16][R6.64] ;  /* 0x0000001006177981 */ /* 0x000ee8000c1e1900 */
[----:B------:R-:W2:Y:S04]  /*0850*/  LDG.E R16, desc[UR16][R6.64+0x4] ;  /* 0x0000041006107981 */ /* 0x000ea8000c1e1900 */
[----:B------:R-:W4:Y:S04]  /*0860*/  LDG.E R18, desc[UR16][R4.64+0x8] ;  /* 0x0000081004127981 */ /* 0x000f28000c1e1900 */
[----:B------:R-:W4:Y:S04]  /*0870*/  LDG.E R19, desc[UR16][R6.64+0x8] ;  /* 0x0000081006137981 */ /* 0x000f28000c1e1900 */
[----:B------:R-:W5:Y:S04]  /*0880*/  LDG.E R20, desc[UR16][R4.64+0xc] ;  /* 0x00000c1004147981 */ /* 0x000f68000c1e1900 */
[----:B------:R-:W5:Y:S04]  /*0890*/  LDG.E R21, desc[UR16][R6.64+0xc] ;  /* 0x00000c1006157981 */ /* 0x000f68000c1e1900 */
[----:B------:R-:W5:Y:S04]  /*08a0*/  LDG.E R24, desc[UR16][R6.64+0x10] ;  /* 0x0000101006187981 */ /* 0x000f68000c1e1900 */
[----:B------:R-:W5:Y:S04]  /*08b0*/  LDG.E R27, desc[UR16][R6.64+0x14] ;  /* 0x00001410061b7981 */ /* 0x000f68000c1e1900 */
[----:B------:R-:W5:Y:S04]  /*08c0*/  LDG.E R26, desc[UR16][R6.64+0x18] ;  /* 0x00001810061a7981 */ /* 0x000f68000c1e1900 */
[----:B------:R-:W5:Y:S04]  /*08d0*/  LDG.E R25, desc[UR16][R4.64+0x1c] ;  /* 0x00001c1004197981 */ /* 0x000f68000c1e1900 */
[----:B------:R-:W5:Y:S01]  /*08e0*/  LDG.E R28, desc[UR16][R6.64+0x1c] ;  /* 0x00001c10061c7981 */ /* 0x000f62000c1e1900 */
[----:B---3--:R-:W-:-:S03]  /*08f0*/  FFMA R29, R22, R23, R17 ;  /* 0x00000017161d7223 */ /* 0x008fc60000000011 */
[----:B------:R-:W3:Y:S04]  /*0900*/  LDG.E R23, desc[UR16][R4.64+0x10] ;  /* 0x0000101004177981 */ /* 0x000ee8000c1e1900 */
[----:B------:R-:W3:Y:S04]  /*0910*/  LDG.E R22, desc[UR16][R4.64+0x14] ;  /* 0x0000141004167981 */ /* 0x000ee8000c1e1900 */
[----:B------:R-:W3:Y:S01]  /*0920*/  LDG.E R17, desc[UR16][R4.64+0x18] ;  /* 0x0000181004117981 */ /* 0x000ee2000c1e1900 */
[----:B--2---:R-:W-:-:S04]  /*0930*/  FFMA R15, R15, R16, R29 ;  /* 0x000000100f0f7223 */ /* 0x004fc8000000001d */
[----:B----4-:R-:W-:-:S04]  /*0940*/  FFMA R15, R18, R19, R15 ;  /* 0x00000013120f7223 */ /* 0x010fc8000000000f */
[----:B-----5:R-:W-:Y:S01]  /*0950*/  FFMA R20, R20, R21, R15 ;  /* 0x0000001514147223 */ /* 0x020fe2000000000f */
[----:B------:R-:W-:-:S03]  /*0960*/  IADD3 R14, PT, PT, R14, 0x8, RZ ;  /* 0x000000080e0e7810 */ /* 0x000fc60007ffe0ff */
[----:B---3--:R-:W-:-:S04]  /*0970*/  FFMA R23, R23, R24, R20 ;  /* 0x0000001817177223 */ /* 0x008fc80000000014 */
[----:B------:R-:W-:-:S04]  /*0980*/  FFMA R22, R22, R27, R23 ;  /* 0x0000001b16167223 */ /* 0x000fc80000000017 */
[----:B------:R-:W-:-:S04]  /*0990*/  FFMA R22, R17, R26, R22 ;  /* 0x0000001a11167223 */ /* 0x000fc80000000016 */
[----:B------:R-:W-:-:S07]  /*09a0*/  FFMA R17, R25, R28, R22 ;  /* 0x0000001c19117223 */ /* 0x000fce0000000016 */
.L_x_3:
        /* <DEDUP_REMOVED lines=18> */
[----:B------:R-:W5:Y:S01]  /*0ad0*/  LDG.E R23, desc[UR16][R4.64+0xc] ;  /* 0x00000c1004177981 */ /* 0x000f62000c1e1900 */
[----:B------:R-:W-:Y:S01]  /*0ae0*/  IADD3 R14, PT, PT, R14, 0x4, RZ ;  /* 0x000000040e0e7810 */ /* 0x000fe20007ffe0ff */
[----:B---3--:R-:W-:-:S04]  /*0af0*/  FFMA R15, R16, R15, R17 ;  /* 0x0000000f100f7223 */ /* 0x008fc80000000011 */
[----:B--2---:R-:W-:-:S04]  /*0b00*/  FFMA R15, R18, R19, R15 ;  /* 0x00000013120f7223 */ /* 0x004fc8000000000f */
[----:B----4-:R-:W-:-:S04]  /*0b10*/  FFMA R15, R20, R21, R15 ;  /* 0x00000015140f7223 */ /* 0x010fc8000000000f */
[----:B-----5:R-:W-:-:S07]  /*0b20*/  FFMA R17, R22, R23, R15 ;  /* 0x0000001716117223 */ /* 0x020fce000000000f */
.L_x_4:
[----:B------:R-:W-:Y:S05]  /*0b30*/  @!P1 BRA `(.L_x_2) ;  /* 0x0000000000489947 */ /* 0x000fea0003800000 */
[----:B------:R-:W1:Y:S01]  /*0b40*/  LDC.64 R6, c[0x0][0x388] ;  /* 0x0000e200ff067b82 */ /* 0x000e620000000a00 */
[----:B------:R-:W-:Y:S02]  /*0b50*/  IADD3 R15, PT, PT, R14, UR12, RZ ;  /* 0x0000000c0e0f7c10 */ /* 0x000fe4000fffe0ff */
[----:B------:R-:W-:-:S05]  /*0b60*/  IADD3 R13, PT, PT, R13, R14, RZ ;  /* 0x0000000e0d0d7210 */ /* 0x000fca0007ffe0ff */
[----:B------:R-:W2:Y:S01]  /*0b70*/  LDC.64 R4, c[0x0][0x380] ;  /* 0x0000e000ff047b82 */ /* 0x000ea20000000a00 */
[----:B-1----:R-:W-:-:S05]  /*0b80*/  IMAD.WIDE R6, R15, 0x4, R6 ;  /* 0x000000040f067825 */ /* 0x002fca00078e0206 */
[----:B------:R-:W3:Y:S01]  /*0b90*/  LDG.E R14, desc[UR16][R6.64] ;  /* 0x00000010060e7981 */ /* 0x000ee2000c1e1900 */
[----:B--2---:R-:W-:-:S05]  /*0ba0*/  IMAD.WIDE R4, R13, 0x4, R4 ;  /* 0x000000040d047825 */ /* 0x004fca00078e0204 */
[----:B------:R-:W3:Y:S01]  /*0bb0*/  LDG.E R13, desc[UR16][R4.64] ;  /* 0x00000010040d7981 */ /* 0x000ee2000c1e1900 */
[----:B------:R-:W-:Y:S01]  /*0bc0*/  ISETP.NE.AND P0, PT, R11, 0x1, PT ;  /* 0x000000010b00780c */ /* 0x000fe20003f05270 */
[----:B---3--:R-:W-:-:S12]  /*0bd0*/  FFMA R17, R14, R13, R17 ;  /* 0x0000000d0e117223 */ /* 0x008fd80000000011 */
[----:B------:R-:W-:Y:S05]  /*0be0*/  @!P0 BRA `(.L_x_2) ;  /* 0x00000000001c8947 */ /* 0x000fea0003800000 */
[----:B------:R-:W-:Y:S01]  /*0bf0*/  ISETP.NE.AND P0, PT, R11, 0x2, PT ;  /* 0x000000020b00780c */ /* 0x000fe20003f05270 */
[----:B------:R-:W2:Y:S04]  /*0c00*/  LDG.E R14, desc[UR16][R6.64+0x4] ;  /* 0x00000410060e7981 */ /* 0x000ea8000c1e1900 */
[----:B------:R-:W2:Y:S08]  /*0c10*/  LDG.E R13, desc[UR16][R4.64+0x4] ;  /* 0x00000410040d7981 */ /* 0x000eb0000c1e1900 */
[----:B------:R-:W3:Y:S04]  /*0c20*/  @P0 LDG.E R16, desc[UR16][R6.64+0x8] ;  /* 0x0000081006100981 */ /* 0x000ee8000c1e1900 */
[----:B------:R-:W3:Y:S01]  /*0c30*/  @P0 LDG.E R15, desc[UR16][R4.64+0x8] ;  /* 0x00000810040f0981 */ /* 0x000ee2000c1e1900 */
[----:B--2---:R-:W-:-:S04]  /*0c40*/  FFMA R17, R14, R13, R17 ;  /* 0x0000000d0e117223 */ /* 0x004fc80000000011 */
[----:B---3--:R-:W-:-:S07]  /*0c50*/  @P0 FFMA R17, R16, R15, R17 ;  /* 0x0000000f10110223 */ /* 0x008fce0000000011 */
.L_x_2:
[----:B------:R-:W-:Y:S05]  /*0c60*/  BRA.U UP1, `(.L_x_5) ;  /* 0xfffffff501907547 */ /* 0x000fea000b83ffff */
[----:B------:R-:W-:Y:S05]  /*0c70*/  BRA.U UP0, `(.L_x_6) ;  /* 0xfffffff5006c7547 */ /* 0x000fea000b83ffff */
[----:B------:R-:W-:Y:S01]  /*0c80*/  STG.E desc[UR16][R2.64], R17 ;  /* 0x0000001102007986 */ /* 0x000fe2000c101910 */
[----:B------:R-:W-:Y:S05]  /*0c90*/  EXIT ;  /* 0x000000000000794d */ /* 0x000fea0003800000 */
.L_x_7:
[----:B------:R-:W-:-:S00]  /*0ca0*/  BRA `(.L_x_7) ;  /* 0xfffffffc00fc7947 */ /* 0x000fc0000383ffff */
[----:B------:R-:W-:-:S00]  /*0cb0*/  NOP ;  /* 0x0000000000007918 */ /* 0x000fc00000000000 */
        /* <DEDUP_REMOVED lines=12> */
.L_x_14:


//--------------------- .text._Z13cudaMatrixAddPfS_S_ii --------------------------
	.section	.text._Z13cudaMatrixAddPfS_S_ii,"ax",@progbits
	.align	128
        .global         _Z13cudaMatrixAddPfS_S_ii
        .type           _Z13cudaMatrixAddPfS_S_ii,@function
        .size           _Z13cudaMatrixAddPfS_S_ii,(.L_x_15 - _Z13cudaMatrixAddPfS_S_ii)
        .other          _Z13cudaMatrixAddPfS_S_ii,@"STO_CUDA_ENTRY STV_DEFAULT"
_Z13cudaMatrixAddPfS_S_ii:
.text._Z13cudaMatrixAddPfS_S_ii:
[----:B------:R-:W-:Y:S01]  /*0000*/  LDC R1, c[0x0][0x37c] ;  /* 0x0000df00ff017b82 */ /* 0x000fe20000000800 */
[----:B------:R-:W0:Y:S07]  /*0010*/  S2R R2, SR_TID.Y ;  /* 0x0000000000027919 */ /* 0x000e2e0000002200 */
[----:B------:R-:W1:Y:S01]  /*0020*/  LDC R0, c[0x0][0x360] ;  /* 0x0000d800ff007b82 */ /* 0x000e620000000800 */
[----:B------:R-:W2:Y:S01]  /*0030*/  LDCU.64 UR6, c[0x0][0x398] ;  /* 0x00007300ff0677ac */ /* 0x000ea20008000a00 */
[----:B------:R-:W1:Y:S06]  /*0040*/  S2R R3, SR_TID.X ;  /* 0x0000000000037919 */ /* 0x000e6c0000002100 */
[----:B------:R-:W0:Y:S08]  /*0050*/  S2UR UR5, SR_CTAID.Y ;  /* 0x00000000000579c3 */ /* 0x000e300000002600 */
[----:B------:R-:W0:Y:S08]  /*0060*/  LDC R7, c[0x0][0x364] ;  /* 0x0000d900ff077b82 */ /* 0x000e300000000800 */
[----:B------:R-:W1:Y:S01]  /*0070*/  S2UR UR4, SR_CTAID.X ;  /* 0x00000000000479c3 */ /* 0x000e620000002500 */
[----:B0-----:R-:W-:-:S05]  /*0080*/  IMAD R7, R7, UR5, R2 ;  /* 0x0000000507077c24 */ /* 0x001fca000f8e0202 */
[----:B--2---:R-:W-:Y:S01]  /*0090*/  ISETP.GE.AND P0, PT, R7, UR7, PT ;  /* 0x0000000707007c0c */ /* 0x004fe2000bf06270 */
[----:B-1----:R-:W-:-:S05]  /*00a0*/  IMAD R0, R0, UR4, R3 ;  /* 0x0000000400007c24 */ /* 0x002fca000f8e0203 */
[----:B------:R-:W-:-:S13]  /*00b0*/  ISETP.GE.OR P0, PT, R0, UR6, P0 ;  /* 0x0000000600007c0c */ /* 0x000fda0008706670 */
[----:B------:R-:W-:Y:S05]  /*00c0*/  @P0 EXIT ;  /* 0x000000000000094d */ /* 0x000fea0003800000 */
[----:B------:R-:W0:Y:S01]  /*00d0*/  LDC.64 R2, c[0x0][0x380] ;  /* 0x0000e000ff027b82 */ /* 0x000e220000000a00 */
[----:B------:R-:W1:Y:S01]  /*00e0*/  LDCU.64 UR4, c[0x0][0x358] ;  /* 0x00006b00ff0477ac */ /* 0x000e620008000a00 */
[----:B------:R-:W-:-:S06]  /*00f0*/  IMAD R9, R0, UR7, R7 ;  /* 0x0000000700097c24 */ /* 0x000fcc000f8e0207 */
[----:B------:R-:W2:Y:S08]  /*0100*/  LDC.64 R4, c[0x0][0x388] ;  /* 0x0000e200ff047b82 */ /* 0x000eb00000000a00 */
[----:B------:R-:W3:Y:S01]  /*0110*/  LDC.64 R6, c[0x0][0x390] ;  /* 0x0000e400ff067b82 */ /* 0x000ee20000000a00 */
[----:B0-----:R-:W-:-:S06]  /*0120*/  IMAD.WIDE R2, R9, 0x4, R2 ;  /* 0x0000000409027825 */ /* 0x001fcc00078e0202 */
[----:B-1----:R-:W4:Y:S01]  /*0130*/  LDG.E R2, desc[UR4][R2.64] ;  /* 0x0000000402027981 */ /* 0x002f22000c1e1900 */
[----:B--2---:R-:W-:-:S06]  /*0140*/  IMAD.WIDE R4, R9, 0x4, R4 ;  /* 0x0000000409047825 */ /* 0x004fcc00078e0204 */
[----:B------:R-:W4:Y:S01]  /*0150*/  LDG.E R5, desc[UR4][R4.64] ;  /* 0x0000000404057981 */ /* 0x000f22000c1e1900 */
[----:B---3--:R-:W-:-:S04]  /*0160*/  IMAD.WIDE R6, R9, 0x4, R6 ;  /* 0x0000000409067825 */ /* 0x008fc800078e0206 */
[----:B----4-:R-:W-:-:S05]  /*0170*/  FADD R9, R2, R5 ;  /* 0x0000000502097221 */ /* 0x010fca0000000000 */
[----:B------:R-:W-:Y:S01]  /*0180*/  STG.E desc[UR4][R6.64], R9 ;  /* 0x0000000906007986 */ /* 0x000fe2000c101904 */
[----:B------:R-:W-:Y:S05]  /*0190*/  EXIT ;  /* 0x000000000000794d */ /* 0x000fea0003800000 */
.L_x_8:
        /* <DEDUP_REMOVED lines=14> */
.L_x_15:


//--------------------- .text._Z14cudaMatrixMultPfS_S_i --------------------------
	.section	.text._Z14cudaMatrixMultPfS_S_i,"ax",@progbits
	.align	128
        .global         _Z14cudaMatrixMultPfS_S_i
        .type           _Z14cudaMatrixMultPfS_S_i,@function
        .size           _Z14cudaMatrixMultPfS_S_i,(.L_x_16 - _Z14cudaMatrixMultPfS_S_i)
        .other          _Z14cudaMatrixMultPfS_S_i,@"STO_CUDA_ENTRY STV_DEFAULT"
_Z14cudaMatrixMultPfS_S_i:
.text._Z14cudaMatrixMultPfS_S_i:
[----:B------:R-:W-:Y:S01]  /*0000*/  LDC R1, c[0x0][0x37c] ;  /* 0x0000df00ff017b82 */ /* 0x000fe20000000800 */
[----:B------:R-:W0:Y:S07]  /*0010*/  S2R R3, SR_TID.X ;  /* 0x0000000000037919 */ /* 0x000e2e0000002100 */
[----:B------:R-:W0:Y:S01]  /*0020*/  LDC R0, c[0x0][0x360] ;  /* 0x0000d800ff007b82 */ /* 0x000e220000000800 */
[----:B------:R-:W1:Y:S01]  /*0030*/  LDCU UR18, c[0x0][0x398] ;  /* 0x00007300ff1277ac */ /* 0x000e620008000800 */
[----:B------:R-:W2:Y:S06]  /*0040*/  S2R R2, SR_TID.Y ;  /* 0x0000000000027919 */ /* 0x000eac0000002200 */
[----:B------:R-:W0:Y:S08]  /*0050*/  S2UR UR4, SR_CTAID.X ;  /* 0x00000000000479c3 */ /* 0x000e300000002500 */
[----:B------:R-:W2:Y:S08]  /*0060*/  S2UR UR5, SR_CTAID.Y ;  /* 0x00000000000579c3 */ /* 0x000eb00000002600 */
[----:B------:R-:W2:Y:S01]  /*0070*/  LDC R15, c[0x0][0x364] ;  /* 0x0000d900ff0f7b82 */ /* 0x000ea20000000800 */
[----:B0-----:R-:W-:-:S02]  /*0080*/  IMAD R0, R0, UR4, R3 ;  /* 0x0000000400007c24 */ /* 0x001fc4000f8e0203 */
[----:B--2---:R-:W-:-:S05]  /*0090*/  IMAD R15, R15, UR5, R2 ;  /* 0x000000050f0f7c24 */ /* 0x004fca000f8e0202 */
[----:B------:R-:W-:-:S04]  /*00a0*/  VIMNMX R2, PT, PT, R0, R15, !PT ;  /* 0x0000000f00027248 */ /* 0x000fc80007fe0100 */
[----:B-1----:R-:W-:-:S13]  /*00b0*/  ISETP.GE.AND P0, PT, R2, UR18, PT ;  /* 0x0000001202007c0c */ /* 0x002fda000bf06270 */
[----:B------:R-:W-:Y:S05]  /*00c0*/  @P0 EXIT ;  /* 0x000000000000094d */ /* 0x000fea0003800000 */
[----:B------:R-:W0:Y:S01]  /*00d0*/  LDC.64 R2, c[0x0][0x390] ;  /* 0x0000e400ff027b82 */ /* 0x000e220000000a00 */
[----:B------:R-:W1:Y:S01]  /*00e0*/  LDCU.64 UR16, c[0x0][0x358] ;  /* 0x00006b00ff1077ac */ /* 0x000e620008000a00 */
[----:B------:R-:W-:Y:S02]  /*00f0*/  IMAD R15, R15, UR18, RZ ;  /* 0x000000120f0f7c24 */ /* 0x000fe4000f8e02ff */
[----:B------:R-:W-:Y:S01]  /*0100*/  HFMA2 R17, -RZ, RZ, 0, 0 ;  /* 0x00000000ff117431 */ /* 0x000fe200000001ff */
[----:B------:R-:W-:Y:S02]  /*0110*/  UISETP.GE.U32.AND UP0, UPT, UR18, 0x8, UPT ;  /* 0x000000081200788c */ /* 0x000fe4000bf06070 */
[----:B------:R-:W-:Y:S01]  /*0120*/  IADD3 R5, PT, PT, R0, R15, RZ ;  /* 0x0000000f00057210 */ /* 0x000fe20007ffe0ff */
[----:B------:R-:W-:-:S04]  /*0130*/  UMOV UR4, URZ ;  /* 0x000000ff00047c82 */ /* 0x000fc80008000000 */
[----:B0-----:R-:W-:-:S05]  /*0140*/  IMAD.WIDE R2, R5, 0x4, R2 ;  /* 0x0000000405027825 */ /* 0x001fca00078e0202 */
[----:B-1----:R0:W-:Y:S01]  /*0150*/  STG.E desc[UR16][R2.64], RZ ;  /* 0x000000ff02007986 */ /* 0x0021e2000c101910 */
[----:B------:R-:W-:Y:S05]  /*0160*/  BRA.U !UP0, `(.L_x_9) ;  /* 0x0000000508147547 */ /* 0x000fea000b800000 */
[----:B------:R-:W1:Y:S01]  /*0170*/  LDCU.128 UR20, c[0x0][0x380] ;  /* 0x00007000ff1477ac */ /* 0x000e620008000c00 */
[----:B------:R-:W-:Y:S01]  /*0180*/  MOV R17, RZ ;  /* 0x000000ff00117202 */ /* 0x000fe20000000f00 */
[----:B------:R-:W-:Y:S01]  /*0190*/  IMAD.MOV.U32 R16, RZ, RZ, R0 ;  /* 0x000000ffff107224 */ /* 0x000fe200078e0000 */
[----:B------:R-:W-:-:S04]  /*01a0*/  ULOP3.LUT UR4, UR18, 0x7ffffff8, URZ, 0xc0, !UPT ;  /* 0x7ffffff812047892 */ /* 0x000fc8000f8ec0ff */
[----:B------:R-:W-:Y:S01]  /*01b0*/  UIADD3 UR4, UPT, UPT, -UR4, URZ, URZ ;  /* 0x000000ff04047290 */ /* 0x000fe2000fffe1ff */
[----:B-1----:R-:W-:Y:S01]  /*01c0*/  MOV R4, UR20 ;  /* 0x0000001400047c02 */ /* 0x002fe20008000f00 */
[----:B------:R-:W-:Y:S01]  /*01d0*/  UIMAD.WIDE UR6, UR18, 0xc, UR22 ;  /* 0x0000000c120678a5 */ /* 0x000fe2000f8e0216 */
[----:B------:R-:W-:Y:S01]  /*01e0*/  MOV R5, UR21 ;  /* 0x0000001500057c02 */ /* 0x000fe20008000f00 */
[----:B------:R-:W-:Y:S02]  /*01f0*/  UIMAD.WIDE UR8, UR18, 0x10, UR22 ;  /* 0x00000010120878a5 */ /* 0x000fe4000f8e0216 */
[----:B------:R-:W-:Y:S01]  /*0200*/  UIMAD.WIDE UR10, UR18, 0x14, UR22 ;  /* 0x00000014120a78a5 */ /* 0x000fe2000f8e0216 */
[----:B------:R-:W-:Y:S01]  /*0210*/  IMAD.WIDE.U32 R4, R15, 0x4, R4 ;  /* 0x000000040f047825 */ /* 0x000fe200078e0004 */
[----:B------:R-:W-:Y:S02]  /*0220*/  UIMAD.WIDE UR12, UR18, 0x18, UR22 ;  /* 0x00000018120c78a5 */ /* 0x000fe4000f8e0216 */
[----:B------:R-:W-:Y:S01]  /*0230*/  UIMAD.WIDE UR14, UR18, 0x1c, UR22 ;  /* 0x0000001c120e78a5 */ /* 0x000fe2000f8e0216 */
[----:B------:R-:W-:-:S04]  /*0240*/  IADD3 R8, P0, PT, R4, 0x10, RZ ;  /* 0x0000001004087810 */ /* 0x000fc80007f1e0ff */
[----:B------:R-:W-:-:S09]  /*0250*/  IADD3.X R9, PT, PT, RZ, R5, RZ, P0, !PT ;  /* 0x00000005ff097210 */ /* 0x000fd200007fe4ff */
.L_x_10:
[----:B------:R-:W-:Y:S01]  /*0260*/  HFMA2 R5, -RZ, RZ, 0, 2.384185791015625e-07 ;  /* 0x00000004ff057431 */ /* 0x000fe200000001ff */
[----:B------:R-:W-:Y:S02]  /*0270*/  UIMAD.WIDE UR24, UR18, 0x4, UR22 ;  /* 0x00000004121878a5 */ /* 0x000fe4000f8e0216 */
[----:B------:R-:W-:Y:S01]  /*0280*/  UIMAD.WIDE UR20, UR18, 0x8, UR22 ;  /* 0x00000008121478a5 */ /* 0x000fe2000f8e0216 */
[----:B------:R-:W-:-:S03]  /*0290*/  HFMA2 R13, -RZ, RZ, 0, 2.384185791015625e-07 ;  /* 0x00000004ff0d7431 */ /* 0x000fc600000001ff */
[----:B------:R-:W-:Y:S02]  /*02a0*/  MOV R26, UR24 ;  /* 0x00000018001a7c02 */ /* 0x000fe40008000f00 */
[----:B------:R-:W-:Y:S01]  /*02b0*/  MOV R27, UR25 ;  /* 0x00000019001b7c02 */ /* 0x000fe20008000f00 */
[C---:B------:R-:W-:Y:S01]  /*02c0*/  IMAD.WIDE R4, R16.reuse, R5, UR22 ;  /* 0x0000001610047e25 */ /* 0x040fe2000f8e0205 */
[----:B------:R-:W-:Y:S02]  /*02d0*/  MOV R6, UR20 ;  /* 0x0000001400067c02 */ /* 0x000fe40008000f00 */
[----:B------:R-:W-:Y:S02]  /*02e0*/  MOV R7, UR21 ;  /* 0x0000001500077c02 */ /* 0x000fe40008000f00 */
[----:B------:R1:W2:Y:S01]  /*02f0*/  LDG.E R14, desc[UR16][R4.64] ;  /* 0x00000010040e7981 */ /* 0x0002a2000c1e1900 */
[----:B------:R-:W-:-:S04]  /*0300*/  IMAD.WIDE R26, R16, 0x4, R26 ;  /* 0x00000004101a7825 */ /* 0x000fc800078e021a */
[C---:B------:R-:W-:Y:S01]  /*0310*/  IMAD.WIDE R10, R16.reuse, 0x4, R6 ;  /* 0x00000004100a7825 */ /* 0x040fe200078e0206 */
[----:B------:R3:W4:Y:S03]  /*0320*/  LDG.E R23, desc[UR16][R26.64] ;  /* 0x000000101a177981 */ /* 0x000726000c1e1900 */
[----:B-1----:R-:W-:Y:S01]  /*0330*/  IMAD.MOV.U32 R4, RZ, RZ, R8 ;  /* 0x000000ffff047224 */ /* 0x002fe200078e0008 */
[----:B------:R-:W-:Y:S01]  /*0340*/  MOV R5, R9 ;  /* 0x0000000900057202 */ /* 0x000fe20000000f00 */
[----:B------:R-:W-:Y:S01]  /*0350*/  HFMA2 R9, -RZ, RZ, 0, 2.384185791015625e-07 ;  /* 0x00000004ff097431 */ /* 0x000fe200000001ff */
[----:B------:R-:W-:Y:S01]  /*0360*/  MOV R7, 0x4 ;  /* 0x0000000400077802 */ /* 0x000fe20000000f00 */
[C---:B------:R-:W-:Y:S01]  /*0370*/  IMAD.WIDE R12, R16.reuse, R13, UR6 ;  /* 0x00000006100c7e25 */ /* 0x040fe2000f8e020d */
[----:B------:R1:W5:Y:S04]  /*0380*/  LDG.E R21, desc[UR16][R10.64] ;  /* 0x000000100a157981 */ /* 0x000368000c1e1900 */
[----:B------:R-:W2:Y:S04]  /*0390*/  LDG.E R24, desc[UR16][R4.64+-0x10] ;  /* 0xfffff01004187981 */ /* 0x000ea8000c1e1900 */
[----:B------:R-:W4:Y:S01]  /*03a0*/  LDG.E R22, desc[UR16][R4.64+-0xc] ;  /* 0xfffff41004167981 */ /* 0x000f22000c1e1900 */
[----:B------:R-:W-:-:S03]  /*03b0*/  IMAD.WIDE R6, R16, R7, UR8 ;  /* 0x0000000810067e25 */ /* 0x000fc6000f8e0207 */
[----:B------:R-:W5:Y:S01]  /*03c0*/  LDG.E R20, desc[UR16][R4.64+-0x8] ;  /* 0xfffff81004147981 */ /* 0x000f62000c1e1900 */
[----:B---3--:R-:W-:Y:S01]  /*03d0*/  MOV R27, 0x4 ;  /* 0x00000004001b7802 */ /* 0x008fe20000000f00 */
[C---:B------:R-:W-:Y:S02]  /*03e0*/  IMAD.WIDE R8, R16.reuse, R9, UR10 ;  /* 0x0000000a10087e25 */ /* 0x040fe4000f8e0209 */
[----:B------:R3:W5:Y:S04]  /*03f0*/  LDG.E R19, desc[UR16][R12.64] ;  /* 0x000000100c137981 */ /* 0x000768000c1e1900 */
[----:B------:R-:W5:Y:S01]  /*0400*/  LDG.E R18, desc[UR16][R4.64+-0x4] ;  /* 0xfffffc1004127981 */ /* 0x000f62000c1e1900 */
[----:B-1----:R-:W-:-:S03]  /*0410*/  IMAD.WIDE R10, R16, R27, UR12 ;  /* 0x0000000c100a7e25 */ /* 0x002fc6000f8e021b */
[----:B------:R-:W5:Y:S01]  /*0420*/  LDG.E R6, desc[UR16][R6.64] ;  /* 0x0000001006067981 */ /* 0x000f62000c1e1900 */
[----:B------:R-:W-:-:S03]  /*0430*/  IMAD.MOV.U32 R29, RZ, RZ, 0x4 ;  /* 0x00000004ff1d7424 */ /* 0x000fc600078e00ff */
[----:B------:R-:W5:Y:S01]  /*0440*/  LDG.E R25, desc[UR16][R4.64] ;  /* 0x0000001004197981 */ /* 0x000f62000c1e1900 */
[----:B---3--:R-:W-:-:S03]  /*0450*/  IMAD.WIDE R12, R16, R29, UR14 ;  /* 0x0000000e100c7e25 */ /* 0x008fc6000f8e021d */
[----:B------:R1:W3:Y:S04]  /*0460*/  LDG.E R9, desc[UR16][R8.64] ;  /* 0x0000001008097981 */ /* 0x0002e8000c1e1900 */
[----:B------:R-:W3:Y:S04]  /*0470*/  LDG.E R26, desc[UR16][R4.64+0x4] ;  /* 0x00000410041a7981 */ /* 0x000ee8000c1e1900 */
[----:B------:R-:W3:Y:S04]  /*0480*/  LDG.E R10, desc[UR16][R10.64] ;  /* 0x000000100a0a7981 */ /* 0x000ee8000c1e1900 */
[----:B------:R-:W3:Y:S04]  /*0490*/  LDG.E R27, desc[UR16][R4.64+0x8] ;  /* 0x00000810041b7981 */ /* 0x000ee8000c1e1900 */
[----:B------:R-:W3:Y:S04]  /*04a0*/  LDG.E R12, desc[UR16][R12.64] ;  /* 0x000000100c0c7981 */ /* 0x000ee8000c1e1900 */
[----:B------:R-:W3:Y:S01]  /*04b0*/  LDG.E R29, desc[UR16][R4.64+0xc] ;  /* 0x00000c10041d7981 */ /* 0x000ee2000c1e1900 */
[----:B------:R-:W-:-:S04]  /*04c0*/  UIADD3 UR4, UPT, UPT, UR4, 0x8, URZ ;  /* 0x0000000804047890 */ /* 0x000fc8000fffe0ff */
[----:B------:R-:W-:Y:S01]  /*04d0*/  UISETP.NE.AND UP0, UPT, UR4, URZ, UPT ;  /* 0x000000ff0400728c */ /* 0x000fe2000bf05270 */
[----:B-1----:R-:W-:Y:S02]  /*04e0*/  IADD3 R8, P0, PT, R4, 0x20, RZ ;  /* 0x0000002004087810 */ /* 0x002fe40007f1e0ff */
[----:B------:R-:W-:-:S04]  /*04f0*/  MOV R7, UR18 ;  /* 0x0000001200077c02 */ /* 0x000fc80008000f00 */
[----:B------:R-:W-:Y:S01]  /*0500*/  LEA R16, R7, R16, 0x3 ;  /* 0x0000001007107211 */ /* 0x000fe200078e18ff */
[----:B--2---:R-:W-:-:S04]  /*0510*/  FFMA R17, R24, R14, R17 ;  /* 0x0000000e18117223 */ /* 0x004fc80000000011 */
[----:B----4-:R-:W-:-:S04]  /*0520*/  FFMA R17, R22, R23, R17 ;  /* 0x0000001716117223 */ /* 0x010fc80000000011 */
[----:B-----5:R-:W-:-:S04]  /*0530*/  FFMA R17, R20, R21, R17 ;  /* 0x0000001514117223 */ /* 0x020fc80000000011 */
[----:B------:R-:W-:-:S04]  /*0540*/  FFMA R18, R18, R19, R17 ;  /* 0x0000001312127223 */ /* 0x000fc80000000011 */
[----:B------:R-:W-:-:S04]  /*0550*/  FFMA R25, R25, R6, R18 ;  /* 0x0000000619197223 */ /* 0x000fc80000000012 */
[----:B---3--:R-:W-:Y:S01]  /*0560*/  FFMA R26, R26, R9, R25 ;  /* 0x000000091a1a7223 */ /* 0x008fe20000000019 */
[----:B------:R-:W-:-:S03]  /*0570*/  IADD3.X R9, PT, PT, RZ, R5, RZ, P0, !PT ;  /* 0x00000005ff097210 */ /* 0x000fc600007fe4ff */
[----:B------:R-:W-:-:S04]  /*0580*/  FFMA R10, R27, R10, R26 ;  /* 0x0000000a1b0a7223 */ /* 0x000fc8000000001a */
[----:B------:R-:W-:Y:S01]  /*0590*/  FFMA R17, R29, R12, R10 ;  /* 0x0000000c1d117223 */ /* 0x000fe2000000000a */
[----:B------:R-:W-:Y:S06]  /*05a0*/  BRA.U UP0, `(.L_x_10) ;  /* 0xfffffffd002c7547 */ /* 0x000fec000b83ffff */
[----:B------:R-:W-:-:S12]  /*05b0*/  ULOP3.LUT UR4, UR18, 0x7ffffff8, URZ, 0xc0, !UPT ;  /* 0x7ffffff812047892 */ /* 0x000fd8000f8ec0ff */
.L_x_9:
[----:B------:R-:W-:-:S04]  /*05c0*/  ULOP3.LUT UR6, UR18, 0x7, URZ, 0xc0, !UPT ;  /* 0x0000000712067892 */ /* 0x000fc8000f8ec0ff */
[----:B------:R-:W-:-:S09]  /*05d0*/  UISETP.NE.AND UP0, UPT, UR6, URZ, UPT ;  /* 0x000000ff0600728c */ /* 0x000fd2000bf05270 */
[----:B------:R-:W-:Y:S05]  /*05e0*/  BRA.U !UP0, `(.L_x_11) ;  /* 0x0000000508387547 */ /* 0x000fea000b800000 */
[----:B------:R-:W-:Y:S02]  /*05f0*/  UISETP.GE.U32.AND UP0, UPT, UR6, 0x4, UPT ;  /* 0x000000040600788c */ /* 0x000fe4000bf06070 */
[----:B------:R-:W-:-:S04]  /*0600*/  ULOP3.LUT UR5, UR18, 0x3, URZ, 0xc0, !UPT ;  /* 0x0000000312057892 */ /* 0x000fc8000f8ec0ff */
[----:B------:R-:W-:-:S03]  /*0610*/  UISETP.NE.AND UP1, UPT, UR5, URZ, UPT ;  /* 0x000000ff0500728c */ /* 0x000fc6000bf25270 */
[----:B------:R-:W-:Y:S08]  /*0620*/  BRA.U !UP0, `(.L_x_12) ;  /* 0x00000001087c7547 */ /* 0x000ff0000b800000 */
[----:B------:R-:W1:Y:S01]  /*0630*/  LDC.64 R6, c[0x0][0x388] ;  /* 0x0000e200ff067b82 */ /* 0x000e620000000a00 */
[----:B------:R-:W2:Y:S01]  /*0640*/  LDCU.64 UR6, c[0x0][0x380] ;  /* 0x00007000ff0677ac */ /* 0x000ea20008000a00 */
[----:B------:R-:W-:Y:S02]  /*0650*/  MOV R11, UR4 ;  /* 0x00000004000b7c02 */ /* 0x000fe40008000f00 */
[C---:B------:R-:W-:Y:S02]  /*0660*/  IADD3 R5, PT, PT, R15.reuse, UR4, RZ ;  /* 0x000000040f057c10 */ /* 0x040fe4000fffe0ff */
[----:B------:R-:W-:Y:S01]  /*0670*/  IADD3 R12, P0, PT, R15, UR4, RZ ;  /* 0x000000040f0c7c10 */ /* 0x000fe2000ff1e0ff */
[----:B------:R-:W-:Y:S01]  /*0680*/  IMAD R11, R11, UR18, R0 ;  /* 0x000000120b0b7c24 */ /* 0x000fe2000f8e0200 */
[----:B------:R-:W3:Y:S01]  /*0690*/  LDC.64 R8, c[0x0][0x380] ;  /* 0x0000e000ff087b82 */ /* 0x000ee20000000a00 */
[----:B------:R-:W-:Y:S02]  /*06a0*/  MOV R13, UR18 ;  /* 0x00000012000d7c02 */ /* 0x000fe40008000f00 */
[----:B------:R-:W-:Y:S01]  /*06b0*/  MOV R19, UR18 ;  /* 0x0000001200137c02 */ /* 0x000fe20008000f00 */
[----:B-1----:R-:W-:-:S04]  /*06c0*/  IMAD.WIDE R6, R11, 0x4, R6 ;  /* 0x000000040b067825 */ /* 0x002fc800078e0206 */
[----:B------:R-:W-:Y:S02]  /*06d0*/  IMAD.U32 R11, RZ, RZ, UR18 ;  /* 0x00000012ff0b7e24 */ /* 0x000fe4000f8e00ff */
[----:B---3--:R-:W-:Y:S01]  /*06e0*/  IMAD.WIDE.U32 R8, R5, 0x4, R8 ;  /* 0x0000000405087825 */ /* 0x008fe200078e0008 */
[----:B------:R-:W-:Y:S02]  /*06f0*/  IADD3.X R5, PT, PT, RZ, RZ, RZ, P0, !PT ;  /* 0x000000ffff057210 */ /* 0x000fe400007fe4ff */
[C---:B--2---:R-:W-:Y:S01]  /*0700*/  LEA R4, P0, R12.reuse, UR6, 0x2 ;  /* 0x000000060c047c11 */ /* 0x044fe2000f8010ff */
[----:B------:R-:W-:Y:S02]  /*0710*/  IMAD.WIDE R10, R11, 0x4, R6 ;  /* 0x000000040b0a7825 */ /* 0x000fe400078e0206 */
[----:B------:R-:W2:Y:S01]  /*0720*/  LDG.E R8, desc[UR16][R8.64] ;  /* 0x0000001008087981 */ /* 0x000ea2000c1e1900 */
[----:B------:R-:W-:-:S03]  /*0730*/  LEA.HI.X R5, R12, UR7, R5, 0x2, P0 ;  /* 0x000000070c057c11 */ /* 0x000fc600080f1405 */
[----:B------:R-:W2:Y:S01]  /*0740*/  LDG.E R6, desc[UR16][R6.64] ;  /* 0x0000001006067981 */ /* 0x000ea2000c1e1900 */
[----:B------:R-:W-:-:S03]  /*0750*/  IMAD.WIDE R12, R13, 0x4, R10 ;  /* 0x000000040d0c7825 */ /* 0x000fc600078e020a */
[----:B------:R-:W3:Y:S04]  /*0760*/  LDG.E R14, desc[UR16][R10.64] ;  /* 0x000000100a0e7981 */ /* 0x000ee8000c1e1900 */
[----:B------:R-:W3:Y:S01]  /*0770*/  LDG.E R21, desc[UR16][R4.64+0x4] ;  /* 0x0000041004157981 */ /* 0x000ee2000c1e1900 */
[----:B------:R-:W-:-:S03]  /*0780*/  IMAD.WIDE R18, R19, 0x4, R12 ;  /* 0x0000000413127825 */ /* 0x000fc600078e020c */
[----:B------:R-:W4:Y:S04]  /*0790*/  LDG.E R16, desc[UR16][R12.64] ;  /* 0x000000100c107981 */ /* 0x000f28000c1e1900 */
[----:B------:R-:W4:Y:S04]  /*07a0*/  LDG.E R23, desc[UR16][R4.64+0x8] ;  /* 0x0000081004177981 */ /* 0x000f28000c1e1900 */
[----:B------:R-:W5:Y:S04]  /*07b0*/  LDG.E R25, desc[UR16][R4.64+0xc] ;  /* 0x00000c1004197981 */ /* 0x000f68000c1e1900 */
[----:B------:R-:W5:Y:S01]  /*07c0*/  LDG.E R18, desc[UR16][R18.64] ;  /* 0x0000001012127981 */ /* 0x000f62000c1e1900 */
[----:B------:R-:W-:Y:S01]  /*07d0*/  UIADD3 UR4, UPT, UPT, UR4, 0x4, URZ ;  /* 0x0000000404047890 */ /* 0x000fe2000fffe0ff */
[----:B--2---:R-:W-:-:S04]  /*07e0*/  FFMA R8, R8, R6, R17 ;  /* 0x0000000608087223 */ /* 0x004fc80000000011 */
[----:B---3--:R-:W-:-:S04]  /*07f0*/  FFMA R8, R21, R14, R8 ;  /* 0x0000000e15087223 */ /* 0x008fc80000000008 */
[----:B----4-:R-:W-:-:S04]  /*0800*/  FFMA R8, R23, R16, R8 ;  /* 0x0000001017087223 */ /* 0x010fc80000000008 */
[----:B-----5:R-:W-:-:S07]  /*0810*/  FFMA R17, R25, R18, R8 ;  /* 0x0000001219117223 */ /* 0x020fce0000000008 */
.L_x_12:
[----:B------:R-:W-:Y:S05]  /*0820*/  BRA.U !UP1, `(.L_x_11) ;  /* 0x0000000109a87547 */ /* 0x000fea000b800000 */
[----:B------:R-:W-:Y:S01]  /*0830*/  UISETP.NE.AND UP0, UPT, UR5, 0x1, UPT ;  /* 0x000000010500788c */ /* 0x000fe2000bf05270 */
[----:B------:R-:W-:Y:S01]  /*0840*/  MOV R11, UR4 ;  /* 0x00000004000b7c02 */ /* 0x000fe20008000f00 */
[----:B------:R-:W-:Y:S02]  /*0850*/  ULOP3.LUT UR5, UR18, 0x1, URZ, 0xc0, !UPT ;  /* 0x0000000112057892 */ /* 0x000fe4000f8ec0ff */
[----:B------:R-:W-:Y:S02]  /*0860*/  MOV R19, UR18 ;  /* 0x0000001200137c02 */ /* 0x000fe40008000f00 */
[----:B------:R-:W-:Y:S01]  /*0870*/  UISETP.NE.U32.AND UP1, UPT, UR5, 0x1, UPT ;  /* 0x000000010500788c */ /* 0x000fe2000bf25070 */
[----:B------:R-:W-:-:S04]  /*0880*/  PLOP3.LUT P1, PT, PT, PT, UP0, 0x80, 0x8 ;  /* 0x000000000008781c */ /* 0x000fc80003f2f008 */
[----:B------:R-:W1:Y:S01]  /*0890*/  @UP0 LDCU.128 UR8, c[0x0][0x380] ;  /* 0x00007000ff0807ac */ /* 0x000e620008000c00 */
[----:B------:R-:W-:Y:S01]  /*08a0*/  PLOP3.LUT P0, PT, PT, PT, UP1, 0x80, 0x8 ;  /* 0x000000000008781c */ /* 0x000fe20003f0f018 */
[----:B------:R-:W2:Y:S04]  /*08b0*/  @UP0 LDCU.64 UR6, c[0x0][0x380] ;  /* 0x00007000ff0607ac */ /* 0x000ea80008000a00 */
[----:B------:R-:W3:Y:S03]  /*08c0*/  @!UP1 LDCU.128 UR12, c[0x0][0x380] ;  /* 0x00007000ff0c97ac */ /* 0x000ee60008000c00 */
[C---:B------:R-:W-:Y:S02]  /*08d0*/  @P1 IADD3 R5, PT, PT, R15.reuse, UR4, RZ ;  /* 0x000000040f051c10 */ /* 0x040fe4000fffe0ff */
[----:B------:R-:W-:Y:S01]  /*08e0*/  @P1 IADD3 R10, P2, PT, R15, UR4, RZ ;  /* 0x000000040f0a1c10 */ /* 0x000fe2000ff5e0ff */
[----:B------:R-:W-:Y:S01]  /*08f0*/  @UP0 UIADD3 UR4, UPT, UPT, UR4, 0x2, URZ ;  /* 0x0000000204040890 */ /* 0x000fe2000fffe0ff */
[----:B-1----:R-:W-:Y:S01]  /*0900*/  MOV R8, UR8 ;  /* 0x0000000800087c02 */ /* 0x002fe20008000f00 */
[----:B------:R-:W-:Y:S01]  /*0910*/  IMAD.U32 R9, RZ, RZ, UR9 ;  /* 0x00000009ff097e24 */ /* 0x000fe2000f8e00ff */
[----:B------:R-:W-:-:S02]  /*0920*/  MOV R6, UR10 ;  /* 0x0000000a00067c02 */ /* 0x000fc40008000f00 */
[----:B------:R-:W-:Y:S01]  /*0930*/  MOV R7, UR11 ;  /* 0x0000000b00077c02 */ /* 0x000fe20008000f00 */
[----:B------:R-:W-:-:S04]  /*0940*/  @P1 IMAD.WIDE.U32 R8, R5, 0x4, R8 ;  /* 0x0000000405081825 */ /* 0x000fc800078e0008 */
[----:B------:R-:W-:Y:S01]  /*0950*/  @P1 IMAD R5, R11, UR18, R0 ;  /* 0x000000120b051c24 */ /* 0x000fe2000f8e0200 */
[----:B------:R-:W-:Y:S01]  /*0960*/  @P1 IADD3.X R11, PT, PT, RZ, RZ, RZ, P2, !PT ;  /* 0x000000ffff0b1210 */ /* 0x000fe200017fe4ff */
[----:B------:R-:W-:Y:S01]  /*0970*/  IMAD.U32 R21, RZ, RZ, UR4 ;  /* 0x00000004ff157e24 */ /* 0x000fe2000f8e00ff */
[C---:B--2---:R-:W-:Y:S01]  /*0980*/  @P1 LEA R4, P2, R10.reuse, UR6, 0x2 ;  /* 0x000000060a041c11 */ /* 0x044fe2000f8410ff */
[----:B------:R-:W-:Y:S01]  /*0990*/  @P1 IMAD.WIDE R6, R5, 0x4, R6 ;  /* 0x0000000405061825 */ /* 0x000fe200078e0206 */
[----:B------:R-:W-:Y:S01]  /*09a0*/  @!P0 IADD3 R15, PT, PT, R15, UR4, RZ ;  /* 0x000000040f0f8c10 */ /* 0x000fe2000fffe0ff */
[----:B------:R-:W2:Y:S01]  /*09b0*/  @P1 LDG.E R8, desc[UR16][R8.64] ;  /* 0x0000001008081981 */ /* 0x000ea2000c1e1900 */
[----:B------:R-:W-:Y:S01]  /*09c0*/  @P1 LEA.HI.X R5, R10, UR7, R11, 0x2, P2 ;  /* 0x000000070a051c11 */ /* 0x000fe200090f140b */
[----:B------:R-:W-:Y:S01]  /*09d0*/  @!P0 IMAD R21, R21, UR18, R0 ;  /* 0x0000001215158c24 */ /* 0x000fe2000f8e0200 */
[----:B---3--:R-:W-:Y:S01]  /*09e0*/  MOV R10, UR12 ;  /* 0x0000000c000a7c02 */ /* 0x008fe20008000f00 */
[----:B------:R-:W-:Y:S01]  /*09f0*/  @P1 IMAD.WIDE R18, R19, 0x4, R6 ;  /* 0x0000000413121825 */ /* 0x000fe200078e0206 */
[----:B------:R-:W-:Y:S01]  /*0a00*/  MOV R11, UR13 ;  /* 0x0000000d000b7c02 */ /* 0x000fe20008000f00 */
[----:B------:R-:W2:Y:S01]  /*0a10*/  @P1 LDG.E R6, desc[UR16][R6.64] ;  /* 0x0000001006061981 */ /* 0x000ea2000c1e1900 */
[----:B------:R-:W-:-:S02]  /*0a20*/  MOV R12, UR14 ;  /* 0x0000000e000c7c02 */ /* 0x000fc40008000f00 */
[----:B------:R-:W-:Y:S01]  /*0a30*/  MOV R13, UR15 ;  /* 0x0000000f000d7c02 */ /* 0x000fe20008000f00 */
[----:B------:R-:W-:Y:S01]  /*0a40*/  @!P0 IMAD.WIDE.U32 R10, R15, 0x4, R10 ;  /* 0x000000040f0a8825 */ /* 0x000fe200078e000a */
[----:B------:R-:W3:Y:S03]  /*0a50*/  @P1 LDG.E R18, desc[UR16][R18.64] ;  /* 0x0000001012121981 */ /* 0x000ee6000c1e1900 */
[----:B------:R-:W-:Y:S01]  /*0a60*/  @!P0 IMAD.WIDE R12, R21, 0x4, R12 ;  /* 0x00000004150c8825 */ /* 0x000fe200078e020c */
[----:B------:R-:W3:Y:S04]  /*0a70*/  @P1 LDG.E R5, desc[UR16][R4.64+0x4] ;  /* 0x0000041004051981 */ /* 0x000ee8000c1e1900 */
[----:B------:R-:W4:Y:S04]  /*0a80*/  @!P0 LDG.E R10, desc[UR16][R10.64] ;  /* 0x000000100a0a8981 */ /* 0x000f28000c1e1900 */
[----:B------:R-:W4:Y:S01]  /*0a90*/  @!P0 LDG.E R12, desc[UR16][R12.64] ;  /* 0x000000100c0c8981 */ /* 0x000f22000c1e1900 */
[----:B--2---:R-:W-:-:S04]  /*0aa0*/  @P1 FFMA R8, R8, R6, R17 ;  /* 0x0000000608081223 */ /* 0x004fc80000000011 */
[----:B---3--:R-:W-:-:S04]  /*0ab0*/  @P1 FFMA R17, R5, R18, R8 ;  /* 0x0000001205111223 */ /* 0x008fc80000000008 */
[----:B----4-:R-:W-:-:S07]  /*0ac0*/  @!P0 FFMA R17, R10, R12, R17 ;  /* 0x0000000c0a118223 */ /* 0x010fce0000000011 */
.L_x_11:
[----:B------:R-:W-:Y:S01]  /*0ad0*/  STG.E desc[UR16][R2.64], R17 ;  /* 0x0000001102007986 */ /* 0x000fe2000c101910 */
[----:B------:R-:W-:Y:S05]  /*0ae0*/  EXIT ;  /* 0x000000000000794d */ /* 0x000fea0003800000 */
.L_x_13:
        /* <DEDUP_REMOVED lines=9> */
.L_x_16:


//--------------------- .nv.shared.reserved.0     --------------------------
	.section	.nv.shared.reserved.0,"aw",@nobits
	.weak		__nv_reservedSMEM_offset_0_alias
	.size		__nv_reservedSMEM_offset_0_alias, 0, 64
	.other		__nv_reservedSMEM_offset_0_alias,@"STO_CUDA_RESERVED_SHARED STV_DEFAULT"
__nv_reservedSMEM_offset_0_alias:
	.zero		0
	.zero		64


//--------------------- .nv.constant0._Z18cudaMatrixConvolvePfS_S_iii --------------------------
	.section	.nv.constant0._Z18cudaMatrixConvolvePfS_S_iii,"a",@progbits
	.sectionflags	@""
	.align	4
.nv.constant0._Z18cudaMatrixConvolvePfS_S_iii:
	.zero		932


//--------------------- .nv.constant0._Z13cudaMatrixAddPfS_S_ii --------------------------
	.section	.nv.constant0._Z13cudaMatrixAddPfS_S_ii,"a",@progbits
	.sectionflags	@""
	.align	4
.nv.constant0._Z13cudaMatrixAddPfS_S_ii:
	.zero		928


//--------------------- .nv.constant0._Z14cudaMatrixMultPfS_S_i --------------------------
	.section	.nv.constant0._Z14cudaMatrixMultPfS_S_i,"a",@progbits
	.sectionflags	@""
	.align	4
.nv.constant0._Z14cudaMatrixMultPfS_S_i:
	.zero		924


//--------------------- SYMBOLS --------------------------

	.type		.nv.reservedSmem.offset0,@object
	.size		.nv.reservedSmem.offset0,0x4
